# CuTe-DSL kernel — source=cudnn_frontend_dsl family=grouped_gemm_swiglu
# config = {"ab_dtype": "Float4E2M1FN", "sf_vec": 16, "d_dtype": "Float4E2M1FN", "vector_f32": false, "mma_mn": [256, 256], "cluster_mn": [2, 1]}


// ===== COMPILED SASS (sm_100a) =====

	.target	sm_100a

	.elftype	@"ET_EXEC"


//--------------------- .note.nv.tkinfo           --------------------------
	.section	.note.nv.tkinfo,"",@"SHT_NOTE"
	.sectionflags	@"SHF_NOTE_NV_TKINFO"
	.tkinfo
        /*0018*/ 	.word	0x00000081
        /*0030*/ 	.string	""
        /*0030*/ 	.string	"ptxas"
        /*0030*/ 	.string	"Cuda compilation tools, release 12.9, V12.9.83"
        /*0030*/ 	.string	"Build system must define TOOLS_VERSION_EXTENDED"
        /*0030*/ 	.string	"-O 3 -arch sm_100a "



//--------------------- .note.nv.cuver            --------------------------
	.section	.note.nv.cuver,"",@"SHT_NOTE"
	.sectionflags	@"SHF_NOTE_NV_CUVER"
        /*0018*/ 	.short	0x0001
        /*001a*/ 	.short	0x0064
        /*001c*/ 	.short	0x0001
        /*001e*/ 	.short	0x0000
        /*0020*/ 	.short	0x0001
        /*0022*/ 	.short	0x0000


//--------------------- .nv.info                  --------------------------
	.section	.nv.info,"",@"SHT_CUDA_INFO"
	.align	4


	//----- nvinfo : EIATTR_REGCOUNT
	.align		4
        /*0000*/ 	.byte	0x04, 0x2f
        /*0002*/ 	.short	(.L_6 - .L_5)
	.align		4
.L_5:
        /*0004*/ 	.word	index@(kernel_cutlass_kernel_cudnngrouped_gemmgrouped_gemm_swiglugrouped_gemm_swiglu_quantBlockScaledContiguousGroupedGemmKernel_object_at__TiledMMA_ThrLayoutVMNK21111000_PermutationMNK____MMAAt_0)
        /*0008*/ 	.word	0x00000088


	//----- nvinfo : EIATTR_FRAME_SIZE
	.align		4
.L_6:
        /*000c*/ 	.byte	0x04, 0x11
        /*000e*/ 	.short	(.L_8 - .L_7)
	.align		4
.L_7:
        /*0010*/ 	.word	index@($__internal_2_$__cuda_sm10x_tcgen05_guardrail_trap_unallocated_columns_being_dealloced)
        /*0014*/ 	.word	0x00000000


	//----- nvinfo : EIATTR_FRAME_SIZE
	.align		4
.L_8:
        /*0018*/ 	.byte	0x04, 0x11
        /*001a*/ 	.short	(.L_10 - .L_9)
	.align		4
.L_9:
        /*001c*/ 	.word	index@($__internal_1_$__cuda_sm10x_tcgen05_guardrail_trap_phase_invalid_during_alloc)
        /*0020*/ 	.word	0x00000000


	//----- nvinfo : EIATTR_FRAME_SIZE
	.align		4
.L_10:
        /*0024*/ 	.byte	0x04, 0x11
        /*0026*/ 	.short	(.L_12 - .L_11)
	.align		4
.L_11:
        /*0028*/ 	.word	index@($__internal_0_$__cuda_sm10x_tcgen05_guardrail_trap_col_being_dealloced_not_returned_by_alloc)
        /*002c*/ 	.word	0x00000000


	//----- nvinfo : EIATTR_FRAME_SIZE
	.align		4
.L_12:
        /*0030*/ 	.byte	0x04, 0x11
        /*0032*/ 	.short	(.L_14 - .L_13)
	.align		4
.L_13:
        /*0034*/ 	.word	index@(kernel_cutlass_kernel_cudnngrouped_gemmgrouped_gemm_swiglugrouped_gemm_swiglu_quantBlockScaledContiguousGroupedGemmKernel_object_at__TiledMMA_ThrLayoutVMNK21111000_PermutationMNK____MMAAt_0)
        /*0038*/ 	.word	0x00000000


	//----- nvinfo : EIATTR_MIN_STACK_SIZE
	.align		4
.L_14:
        /*003c*/ 	.byte	0x04, 0x12
        /*003e*/ 	.short	(.L_16 - .L_15)
	.align		4
.L_15:
        /*0040*/ 	.word	index@(kernel_cutlass_kernel_cudnngrouped_gemmgrouped_gemm_swiglugrouped_gemm_swiglu_quantBlockScaledContiguousGroupedGemmKernel_object_at__TiledMMA_ThrLayoutVMNK21111000_PermutationMNK____MMAAt_0)
        /*0044*/ 	.word	0x00000000
.L_16:


//--------------------- .nv.info.kernel_cutlass_kernel_cudnngrouped_gemmgrouped_gemm_swiglugrouped_gemm_swiglu_quantBlockScaledContiguousGroupedGemmKernel_object_at__TiledMMA_ThrLayoutVMNK21111000_PermutationMNK____MMAAt_0 --------------------------
	.section	.nv.info.kernel_cutlass_kernel_cudnngrouped_gemmgrouped_gemm_swiglugrouped_gemm_swiglu_quantBlockScaledContiguousGroupedGemmKernel_object_at__TiledMMA_ThrLayoutVMNK21111000_PermutationMNK____MMAAt_0,"",@"SHT_CUDA_INFO"
	.sectionflags	@""
	.align	4


	//----- nvinfo : EIATTR_CUDA_API_VERSION
	.align		4
        /*0000*/ 	.byte	0x04, 0x37
        /*0002*/ 	.short	(.L_18 - .L_17)
.L_17:
        /*0004*/ 	.word	0x00000081


	//----- nvinfo : EIATTR_KPARAM_INFO
	.align		4
.L_18:
        /*0008*/ 	.byte	0x04, 0x17
        /*000a*/ 	.short	(.L_20 - .L_19)
.L_19:
        /*000c*/ 	.word	0x00000000
        /*0010*/ 	.short	0x000f
        /*0012*/ 	.short	0x03f8
        /*0014*/ 	.byte	0x00, 0xf0, 0x31, 0x00


	//----- nvinfo : EIATTR_KPARAM_INFO
	.align		4
.L_20:
        /*0018*/ 	.byte	0x04, 0x17
        /*001a*/ 	.short	(.L_22 - .L_21)
.L_21:
        /*001c*/ 	.word	0x00000000
        /*0020*/ 	.short	0x000e
        /*0022*/ 	.short	0x03ec
        /*0024*/ 	.byte	0x00, 0xf0, 0x31, 0x00


	//----- nvinfo : EIATTR_KPARAM_INFO
	.align		4
.L_22:
        /*0028*/ 	.byte	0x04, 0x17
        /*002a*/ 	.short	(.L_24 - .L_23)
.L_23:
        /*002c*/ 	.word	0x00000000
        /*0030*/ 	.short	0x000d
        /*0032*/ 	.short	0x03e0
        /*0034*/ 	.byte	0x00, 0xf0, 0x31, 0x00


	//----- nvinfo : EIATTR_KPARAM_INFO
	.align		4
.L_24:
        /*0038*/ 	.byte	0x04, 0x17
        /*003a*/ 	.short	(.L_26 - .L_25)
.L_25:
        /*003c*/ 	.word	0x00000000
        /*0040*/ 	.short	0x000c
        /*0042*/ 	.short	0x03d8
        /*0044*/ 	.byte	0x00, 0xf0, 0x21, 0x00


	//----- nvinfo : EIATTR_KPARAM_INFO
	.align		4
.L_26:
        /*0048*/ 	.byte	0x04, 0x17
        /*004a*/ 	.short	(.L_28 - .L_27)
.L_27:
        /*004c*/ 	.word	0x00000000
        /*0050*/ 	.short	0x000b
        /*0052*/ 	.short	0x03d0
        /*0054*/ 	.byte	0x00, 0xf0, 0x21, 0x00


	//----- nvinfo : EIATTR_KPARAM_INFO
	.align		4
.L_28:
        /*0058*/ 	.byte	0x04, 0x17
        /*005a*/ 	.short	(.L_30 - .L_29)
.L_29:
        /*005c*/ 	.word	0x00000000
        /*0060*/ 	.short	0x000a
        /*0062*/ 	.short	0x03c8
        /*0064*/ 	.byte	0x00, 0xf0, 0x21, 0x00


	//----- nvinfo : EIATTR_KPARAM_INFO
	.align		4
.L_30:
        /*0068*/ 	.byte	0x04, 0x17
        /*006a*/ 	.short	(.L_32 - .L_31)
.L_31:
        /*006c*/ 	.word	0x00000000
        /*0070*/ 	.short	0x0009
        /*0072*/ 	.short	0x03c0
        /*0074*/ 	.byte	0x00, 0xf0, 0x21, 0x00


	//----- nvinfo : EIATTR_KPARAM_INFO
	.align		4
.L_32:
        /*0078*/ 	.byte	0x04, 0x17
        /*007a*/ 	.short	(.L_34 - .L_33)
.L_33:
        /*007c*/ 	.word	0x00000000
        /*0080*/ 	.short	0x0008
        /*0082*/ 	.short	0x0340
        /*0084*/ 	.byte	0x00, 0xf0, 0x01, 0x02


	//----- nvinfo : EIATTR_KPARAM_INFO
	.align		4
.L_34:
        /*0088*/ 	.byte	0x04, 0x17
        /*008a*/ 	.short	(.L_36 - .L_35)
.L_35:
        /*008c*/ 	.word	0x00000000
        /*0090*/ 	.short	0x0007
        /*0092*/ 	.short	0x02c0
        /*0094*/ 	.byte	0x00, 0xf0, 0x01, 0x02


	//----- nvinfo : EIATTR_KPARAM_INFO
	.align		4
.L_36:
        /*0098*/ 	.byte	0x04, 0x17
        /*009a*/ 	.short	(.L_38 - .L_37)
.L_37:
        /*009c*/ 	.word	0x00000000
        /*00a0*/ 	.short	0x0006
        /*00a2*/ 	.short	0x0240
        /*00a4*/ 	.byte	0x00, 0xf0, 0x01, 0x02


	//----- nvinfo : EIATTR_KPARAM_INFO
	.align		4
.L_38:
        /*00a8*/ 	.byte	0x04, 0x17
        /*00aa*/ 	.short	(.L_40 - .L_39)
.L_39:
        /*00ac*/ 	.word	0x00000000
        /*00b0*/ 	.short	0x0005
        /*00b2*/ 	.short	0x01c0
        /*00b4*/ 	.byte	0x00, 0xf0, 0x01, 0x02


	//----- nvinfo : EIATTR_KPARAM_INFO
	.align		4
.L_40:
        /*00b8*/ 	.byte	0x04, 0x17
        /*00ba*/ 	.short	(.L_42 - .L_41)
.L_41:
        /*00bc*/ 	.word	0x00000000
        /*00c0*/ 	.short	0x0004
        /*00c2*/ 	.short	0x0140
        /*00c4*/ 	.byte	0x00, 0xf0, 0x01, 0x02


	//----- nvinfo : EIATTR_KPARAM_INFO
	.align		4
.L_42:
        /*00c8*/ 	.byte	0x04, 0x17
        /*00ca*/ 	.short	(.L_44 - .L_43)
.L_43:
        /*00cc*/ 	.word	0x00000000
        /*00d0*/ 	.short	0x0003
        /*00d2*/ 	.short	0x00c0
        /*00d4*/ 	.byte	0x00, 0xf0, 0x01, 0x02


	//----- nvinfo : EIATTR_KPARAM_INFO
	.align		4
.L_44:
        /*00d8*/ 	.byte	0x04, 0x17
        /*00da*/ 	.short	(.L_46 - .L_45)
.L_45:
        /*00dc*/ 	.word	0x00000000
        /*00e0*/ 	.short	0x0002
        /*00e2*/ 	.short	0x0040
        /*00e4*/ 	.byte	0x00, 0xf0, 0x01, 0x02


	//----- nvinfo : EIATTR_KPARAM_INFO
	.align		4
.L_46:
        /*00e8*/ 	.byte	0x04, 0x17
        /*00ea*/ 	.short	(.L_48 - .L_47)
.L_47:
        /*00ec*/ 	.word	0x00000000
        /*00f0*/ 	.short	0x0001
        /*00f2*/ 	.short	0x000c
        /*00f4*/ 	.byte	0x00, 0xf0, 0x31, 0x00


	//----- nvinfo : EIATTR_KPARAM_INFO
	.align		4
.L_48:
        /*00f8*/ 	.byte	0x04, 0x17
        /*00fa*/ 	.short	(.L_50 - .L_49)
.L_49:
        /*00fc*/ 	.word	0x00000000
        /*0100*/ 	.short	0x0000
        /*0102*/ 	.short	0x0000
        /*0104*/ 	.byte	0x00, 0xf0, 0x31, 0x00


	//----- nvinfo : EIATTR_AT_ENTRY_FRAGMENTS
	.align		4
.L_50:
        /*0108*/ 	.byte	0x04, 0x4f
        /*010a*/ 	.short	(.L_52 - .L_51)


	//   ....[0]....
.L_51:
        /*010c*/ 	.word	0x00000004


	//   ....[1]....
        /*0110*/ 	.word	0x00000005


	//----- nvinfo : EIATTR_RESERVED_SMEM_USED
	.align		4
.L_52:
        /*0114*/ 	.byte	0x01, 0x41
	.zero		2


	//----- nvinfo : EIATTR_SPARSE_MMA_MASK
	.align		4
        /*0118*/ 	.byte	0x03, 0x50
        /*011a*/ 	.short	0x0000


	//----- nvinfo : EIATTR_TCGEN05_2CTA_USED
	.align		4
        /*011c*/ 	.byte	0x01, 0x52
	.zero		2


	//----- nvinfo : EIATTR_MAXREG_COUNT
	.align		4
        /*0120*/ 	.byte	0x03, 0x1b
        /*0122*/ 	.short	0x00ff


	//----- nvinfo : EIATTR_NUM_BARRIERS
	.align		4
        /*0124*/ 	.byte	0x02, 0x4c
        /*0126*/ 	.byte	0x05
	.zero		1


	//----- nvinfo : EIATTR_INT_WARP_WIDE_INSTR_OFFSETS
	.align		4
        /*0128*/ 	.byte	0x04, 0x31
        /*012a*/ 	.short	(.L_54 - .L_53)


	//   ....[0]....
.L_53:
        /*012c*/ 	.word	0x00005c30


	//   ....[1]....
        /*0130*/ 	.word	0x00005cb0


	//   ....[2]....
        /*0134*/ 	.word	0x00005cd0


	//----- nvinfo : EIATTR_COOP_GROUP_MASK_REGIDS
	.align		4
.L_54:
        /*0138*/ 	.byte	0x04, 0x29
        /*013a*/ 	.short	(.L_56 - .L_55)


	//   ....[0]....
.L_55:
        /*013c*/ 	.word	0xffffffff


	//   ....[1]....
        /*0140*/ 	.word	0xffffffff


	//   ....[2]....
        /*0144*/ 	.word	0xffffffff


	//   ....[3]....
        /*0148*/ 	.word	0xffffffff


	//   ....[4]....
        /*014c*/ 	.word	0xffffffff


	//   ....[5]....
        /*0150*/ 	.word	0xffffffff


	//   ....[6]....
        /*0154*/ 	.word	0xffffffff


	//   ....[7]....
        /*0158*/ 	.word	0xffffffff


	//   ....[8]....
        /*015c*/ 	.word	0xffffffff


	//   ....[9]....
        /*0160*/ 	.word	0xffffffff


	//   ....[10]....
        /*0164*/ 	.word	0xffffffff


	//   ....[11]....
        /*0168*/ 	.word	0xffffffff


	//----- nvinfo : EIATTR_COOP_GROUP_INSTR_OFFSETS
	.align		4
.L_56:
        /*016c*/ 	.byte	0x04, 0x28
        /*016e*/ 	.short	(.L_58 - .L_57)


	//   ....[0]....
.L_57:
        /*0170*/ 	.word	0x00000120


	//   ....[1]....
        /*0174*/ 	.word	0x00000440


	//   ....[2]....
        /*0178*/ 	.word	0x000005b0


	//   ....[3]....
        /*017c*/ 	.word	0x00000830


	//   ....[4]....
        /*0180*/ 	.word	0x00000ba0


	//   ....[5]....
        /*0184*/ 	.word	0x00000e70


	//   ....[6]....
        /*0188*/ 	.word	0x00000ed0


	//   ....[7]....
        /*018c*/ 	.word	0x00002e50


	//   ....[8]....
        /*0190*/ 	.word	0x00003460


	//   ....[9]....
        /*0194*/ 	.word	0x00005780


	//   ....[10]....
        /*0198*/ 	.word	0x00005ab0


	//   ....[11]....
        /*019c*/ 	.word	0x00005d70


	//----- nvinfo : EIATTR_VRC_CTA_INIT_COUNT
	.align		4
.L_58:
        /*01a0*/ 	.byte	0x02, 0x4a
        /*01a2*/ 	.byte	0x80
	.zero		1


	//----- nvinfo : EIATTR_MBARRIER_INSTR_OFFSETS
	.align		4
        /*01a4*/ 	.byte	0x04, 0x39
        /*01a6*/ 	.short	(.L_60 - .L_59)


	//   ....[0]....
.L_59:
        /*01a8*/ 	.word	0x00000350
        /*01ac*/ 	.word	0x000000ff
        /*01b0*/ 	.word	0x00000000
        /*01b4*/ 	.short	0x0100
        /*01b6*/ 	.byte	0x04
	.zero		1


	//   ....[1]....
        /*01b8*/ 	.word	0x00000360
        /*01bc*/ 	.word	0x000000ff
        /*01c0*/ 	.word	0x00000008
        /*01c4*/ 	.short	0x0100
        /*01c6*/ 	.byte	0x04
	.zero		1


	//   ....[2]....
        /*01c8*/ 	.word	0x00000370
        /*01cc*/ 	.word	0x000000ff
        /*01d0*/ 	.word	0x00000010
        /*01d4*/ 	.short	0x0100
        /*01d6*/ 	.byte	0x04
	.zero		1


	//   ....[3]....
        /*01d8*/ 	.word	0x00000380
        /*01dc*/ 	.word	0x000000ff
        /*01e0*/ 	.word	0x00000018
        /*01e4*/ 	.short	0x0100
        /*01e6*/ 	.byte	0x04
	.zero		1


	//   ....[4]....
        /*01e8*/ 	.word	0x00000390
        /*01ec*/ 	.word	0x000000ff
        /*01f0*/ 	.word	0x00000020
        /*01f4*/ 	.short	0x0100
        /*01f6*/ 	.byte	0x04
	.zero		1


	//   ....[5]....
        /*01f8*/ 	.word	0x000003a0
        /*01fc*/ 	.word	0x000000ff
        /*0200*/ 	.word	0x00000028
        /*0204*/ 	.short	0x0100
        /*0206*/ 	.byte	0x04
	.zero		1


	//   ....[6]....
        /*0208*/ 	.word	0x000003b0
        /*020c*/ 	.word	0x000000ff
        /*0210*/ 	.word	0x00000030
        /*0214*/ 	.short	0x0100
        /*0216*/ 	.byte	0x04
	.zero		1


	//   ....[7]....
        /*0218*/ 	.word	0x000003c0
        /*021c*/ 	.word	0x000000ff
        /*0220*/ 	.word	0x00000038
        /*0224*/ 	.short	0x0100
        /*0226*/ 	.byte	0x04
	.zero		1


	//   ....[8]....
        /*0228*/ 	.word	0x000003d0
        /*022c*/ 	.word	0x000000ff
        /*0230*/ 	.word	0x00000040
        /*0234*/ 	.short	0x0100
        /*0236*/ 	.byte	0x04
	.zero		1


	//   ....[9]....
        /*0238*/ 	.word	0x000003e0
        /*023c*/ 	.word	0x000000ff
        /*0240*/ 	.word	0x00000048
        /*0244*/ 	.short	0x0100
        /*0246*/ 	.byte	0x04
	.zero		1


	//   ....[10]....
        /*0248*/ 	.word	0x00000550
        /*024c*/ 	.word	0x000000ff
        /*0250*/ 	.word	0x00000050
        /*0254*/ 	.short	0x0100
        /*0256*/ 	.byte	0x08
	.zero		1


	//   ....[11]....
        /*0258*/ 	.word	0x00000560
        /*025c*/ 	.word	0x000000ff
        /*0260*/ 	.word	0x00000058
        /*0264*/ 	.short	0x0100
        /*0266*/ 	.byte	0x08
	.zero		1


	//   ....[12]....
        /*0268*/ 	.word	0x000006d0
        /*026c*/ 	.word	0x000000ff
        /*0270*/ 	.word	0x00000060
        /*0274*/ 	.short	0x0100
        /*0276*/ 	.byte	0x04
	.zero		1


	//   ....[13]....
        /*0278*/ 	.word	0x000006e0
        /*027c*/ 	.word	0x000000ff
        /*0280*/ 	.word	0x00000068
        /*0284*/ 	.short	0x0100
        /*0286*/ 	.byte	0x04
	.zero		1


	//   ....[14]....
        /*0288*/ 	.word	0x000006f0
        /*028c*/ 	.word	0x000000ff
        /*0290*/ 	.word	0x00000070
        /*0294*/ 	.short	0x0100
        /*0296*/ 	.byte	0x04
	.zero		1


	//   ....[15]....
        /*0298*/ 	.word	0x00000700
        /*029c*/ 	.word	0x000000ff
        /*02a0*/ 	.word	0x00000078
        /*02a4*/ 	.short	0x0100
        /*02a6*/ 	.byte	0x04
	.zero		1


	//   ....[16]....
        /*02a8*/ 	.word	0x000007d0
        /*02ac*/ 	.word	0x000000ff
        /*02b0*/ 	.word	0x00000080
        /*02b4*/ 	.short	0x0100
        /*02b6*/ 	.byte	0x06
	.zero		1


	//   ....[17]....
        /*02b8*/ 	.word	0x00000f30
        /*02bc*/ 	.word	0x0000000e
        /*02c0*/ 	.word	0x00000070
        /*02c4*/ 	.short	0x010a
        /*02c6*/ 	.byte	0xff
	.zero		1


	//   ....[18]....
        /*02c8*/ 	.word	0x00001010
        /*02cc*/ 	.word	0x0000000e
        /*02d0*/ 	.word	0x00000060
        /*02d4*/ 	.short	0x0101
        /*02d6*/ 	.byte	0xff
	.zero		1


	//   ....[19]....
        /*02d8*/ 	.word	0x00001240
        /*02dc*/ 	.word	0x00000002
        /*02e0*/ 	.word	0x00000070
        /*02e4*/ 	.short	0x010a
        /*02e6*/ 	.byte	0xff
	.zero		1


	//   ....[20]....
        /*02e8*/ 	.word	0x00001360
        /*02ec*/ 	.word	0x00000002
        /*02f0*/ 	.word	0x00000060
        /*02f4*/ 	.short	0x0101
        /*02f6*/ 	.byte	0xff
	.zero		1


	//   ....[21]....
        /*02f8*/ 	.word	0x00001370
        /*02fc*/ 	.word	0x00000003
        /*0300*/ 	.word	0x00000070
        /*0304*/ 	.short	0x010a
        /*0306*/ 	.byte	0xff
	.zero		1


	//   ....[22]....
        /*0308*/ 	.word	0x00001420
        /*030c*/ 	.word	0x000000ff
        /*0310*/ 	.word	0x00000060
        /*0314*/ 	.short	0x010a
        /*0316*/ 	.byte	0x0e
	.zero		1


	//   ....[23]....
        /*0318*/ 	.word	0x000014a0
        /*031c*/ 	.word	0x000000ff
        /*0320*/ 	.word	0x00000070
        /*0324*/ 	.short	0x0101
        /*0326*/ 	.byte	0x0e
	.zero		1


	//   ....[24]....
        /*0328*/ 	.word	0x000015b0
        /*032c*/ 	.word	0x000000ff
        /*0330*/ 	.word	0x00000028
        /*0334*/ 	.short	0x010a
        /*0336*/ 	.byte	0x07
	.zero		1


	//   ....[25]....
        /*0338*/ 	.word	0x00001770
        /*033c*/ 	.word	0x000000ff
        /*0340*/ 	.word	0x00000028
        /*0344*/ 	.short	0x010a
        /*0346*/ 	.byte	0x04
	.zero		1


	//   ....[26]....
        /*0348*/ 	.word	0x00001a00
        /*034c*/ 	.word	0x000000ff
        /*0350*/ 	.word	0x00000028
        /*0354*/ 	.short	0x010a
        /*0356*/ 	.byte	0x07
	.zero		1


	//   ....[27]....
        /*0358*/ 	.word	0x00001a40
        /*035c*/ 	.word	0x00000003
        /*0360*/ 	.word	0x00000060
        /*0364*/ 	.short	0x010a
        /*0366*/ 	.byte	0xff
	.zero		1


	//   ....[28]....
        /*0368*/ 	.word	0x00001ae0
        /*036c*/ 	.word	0x00000003
        /*0370*/ 	.word	0x00000070
        /*0374*/ 	.short	0x0101
        /*0376*/ 	.byte	0xff
	.zero		1


	//   ....[29]....
        /*0378*/ 	.word	0x00001ca0
        /*037c*/ 	.word	0x000000ff
        /*0380*/ 	.word	0x00000028
        /*0384*/ 	.short	0x010a
        /*0386*/ 	.byte	0x04
	.zero		1


	//   ....[30]....
        /*0388*/ 	.word	0x00001d80
        /*038c*/ 	.word	0x000000ff
        /*0390*/ 	.word	0x00000060
        /*0394*/ 	.short	0x010a
        /*0396*/ 	.byte	0x33
	.zero		1


	//   ....[31]....
        /*0398*/ 	.word	0x00001e10
        /*039c*/ 	.word	0x000000ff
        /*03a0*/ 	.word	0x00000070
        /*03a4*/ 	.short	0x0101
        /*03a6*/ 	.byte	0x33
	.zero		1


	//   ....[32]....
        /*03a8*/ 	.word	0x000022f0
        /*03ac*/ 	.word	0x000000ff
        /*03b0*/ 	.word	0x00000000
        /*03b4*/ 	.short	0x010a
        /*03b6*/ 	.byte	0x07
	.zero		1


	//   ....[33]....
        /*03b8*/ 	.word	0x00002300
        /*03bc*/ 	.word	0x000000ff
        /*03c0*/ 	.word	0x00000058
        /*03c4*/ 	.short	0x010a
        /*03c6*/ 	.byte	0x33
	.zero		1


	//   ....[34]....
        /*03c8*/ 	.word	0x00002350
        /*03cc*/ 	.word	0x000000ff
        /*03d0*/ 	.word	0x00000058
        /*03d4*/ 	.short	0x010a
        /*03d6*/ 	.byte	0x33
	.zero		1


	//   ....[35]....
        /*03d8*/ 	.word	0x00002640
        /*03dc*/ 	.word	0x000000ff
        /*03e0*/ 	.word	0x00000000
        /*03e4*/ 	.short	0x010a
        /*03e6*/ 	.byte	0x26
	.zero		1


	//   ....[36]....
        /*03e8*/ 	.word	0x000028b0
        /*03ec*/ 	.word	0x000000ff
        /*03f0*/ 	.word	0x00000000
        /*03f4*/ 	.short	0x010a
        /*03f6*/ 	.byte	0x05
	.zero		1


	//   ....[37]....
        /*03f8*/ 	.word	0x00002960
        /*03fc*/ 	.word	0x000000ff
        /*0400*/ 	.word	0x00000058
        /*0404*/ 	.short	0x010a
        /*0406*/ 	.byte	0x33
	.zero		1


	//   ....[38]....
        /*0408*/ 	.word	0x00002980
        /*040c*/ 	.word	0x00000002
        /*0410*/ 	.word	0x00000060
        /*0414*/ 	.short	0x010a
        /*0416*/ 	.byte	0xff
	.zero		1


	//   ....[39]....
        /*0418*/ 	.word	0x00002a30
        /*041c*/ 	.word	0x00000002
        /*0420*/ 	.word	0x00000070
        /*0424*/ 	.short	0x0101
        /*0426*/ 	.byte	0xff
	.zero		1


	//   ....[40]....
        /*0428*/ 	.word	0x00002ae0
        /*042c*/ 	.word	0x00000000
        /*0430*/ 	.word	0x00000058
        /*0434*/ 	.short	0x010a
        /*0436*/ 	.byte	0xff
	.zero		1


	//   ....[41]....
        /*0438*/ 	.word	0x00002b20
        /*043c*/ 	.word	0x00000000
        /*0440*/ 	.word	0x00000058
        /*0444*/ 	.short	0x010a
        /*0446*/ 	.byte	0xff
	.zero		1


	//   ....[42]....
        /*0448*/ 	.word	0x00002c20
        /*044c*/ 	.word	0x000000ff
        /*0450*/ 	.word	0x00000080
        /*0454*/ 	.short	0x0100
        /*0456*/ 	.byte	0x06
	.zero		1


	//   ....[43]....
        /*0458*/ 	.word	0x00002d10
        /*045c*/ 	.word	0x000000ff
        /*0460*/ 	.word	0x00000080
        /*0464*/ 	.short	0x0100
        /*0466*/ 	.byte	0x06
	.zero		1


	//   ....[44]....
        /*0468*/ 	.word	0x00002e00
        /*046c*/ 	.word	0x000000ff
        /*0470*/ 	.word	0x00000080
        /*0474*/ 	.short	0x0100
        /*0476*/ 	.byte	0x06
	.zero		1


	//   ....[45]....
        /*0478*/ 	.word	0x000030d0
        /*047c*/ 	.word	0x00000003
        /*0480*/ 	.word	0x00000000
        /*0484*/ 	.short	0x010a
        /*0486*/ 	.byte	0xff
	.zero		1


	//   ....[46]....
        /*0488*/ 	.word	0x000030f0
        /*048c*/ 	.word	0x00000003
        /*0490*/ 	.word	0x00000000
        /*0494*/ 	.short	0x010a
        /*0496*/ 	.byte	0xff
	.zero		1


	//   ....[47]....
        /*0498*/ 	.word	0x000032d0
        /*049c*/ 	.word	0x00000003
        /*04a0*/ 	.word	0x00000000
        /*04a4*/ 	.short	0x010a
        /*04a6*/ 	.byte	0xff
	.zero		1


	//   ....[48]....
        /*04a8*/ 	.word	0x000032f0
        /*04ac*/ 	.word	0x00000003
        /*04b0*/ 	.word	0x00000000
        /*04b4*/ 	.short	0x010a
        /*04b6*/ 	.byte	0xff
	.zero		1


	//   ....[49]....
        /*04b8*/ 	.word	0x000033e0
        /*04bc*/ 	.word	0x00000003
        /*04c0*/ 	.word	0x00000000
        /*04c4*/ 	.short	0x0101
        /*04c6*/ 	.byte	0xff
	.zero		1


	//   ....[50]....
        /*04c8*/ 	.word	0x000034d0
        /*04cc*/ 	.word	0x00000003
        /*04d0*/ 	.word	0x00000060
        /*04d4*/ 	.short	0x010a
        /*04d6*/ 	.byte	0xff
	.zero		1


	//   ....[51]....
        /*04d8*/ 	.word	0x00003530
        /*04dc*/ 	.word	0x00000003
        /*04e0*/ 	.word	0x00000070
        /*04e4*/ 	.short	0x0101
        /*04e6*/ 	.byte	0xff
	.zero		1


	//   ....[52]....
        /*04e8*/ 	.word	0x00003970
        /*04ec*/ 	.word	0x00000003
        /*04f0*/ 	.word	0x00000050
        /*04f4*/ 	.short	0x010a
        /*04f6*/ 	.byte	0xff
	.zero		1


	//   ....[53]....
        /*04f8*/ 	.word	0x00004050
        /*04fc*/ 	.word	0x00000042
        /*0500*/ 	.word	0x00000000
        /*0504*/ 	.short	0x0101
        /*0506*/ 	.byte	0xff
	.zero		1


	//   ....[54]....
        /*0508*/ 	.word	0x00005740
        /*050c*/ 	.word	0x00000005
        /*0510*/ 	.word	0x00000060
        /*0514*/ 	.short	0x010a
        /*0516*/ 	.byte	0xff
	.zero		1


	//   ....[55]....
        /*0518*/ 	.word	0x000057f0
        /*051c*/ 	.word	0x00000005
        /*0520*/ 	.word	0x00000070
        /*0524*/ 	.short	0x0101
        /*0526*/ 	.byte	0xff
	.zero		1


	//   ....[56]....
        /*0528*/ 	.word	0x00005a60
        /*052c*/ 	.word	0x00000005
        /*0530*/ 	.word	0x00000000
        /*0534*/ 	.short	0x0101
        /*0536*/ 	.byte	0xff
	.zero		1


	//   ....[57]....
        /*0538*/ 	.word	0x00005a70
        /*053c*/ 	.word	0x00000003
        /*0540*/ 	.word	0x00000080
        /*0544*/ 	.short	0x010a
        /*0546*/ 	.byte	0xff
	.zero		1


	//   ....[58]....
        /*0548*/ 	.word	0x00005e10
        /*054c*/ 	.word	0x00000003
        /*0550*/ 	.word	0x00000080
        /*0554*/ 	.short	0x0100
        /*0556*/ 	.byte	0xff
	.zero		1


	//   ....[59]....
        /*0558*/ 	.word	0x00005e70
        /*055c*/ 	.word	0x0000000e
        /*0560*/ 	.word	0x00000070
        /*0564*/ 	.short	0x010a
        /*0566*/ 	.byte	0xff
	.zero		1


	//   ....[60]....
        /*0568*/ 	.word	0x00005ed0
        /*056c*/ 	.word	0x00000002
        /*0570*/ 	.word	0x00000070
        /*0574*/ 	.short	0x010a
        /*0576*/ 	.byte	0xff
	.zero		1


	//   ....[61]....
        /*0578*/ 	.word	0x00005f30
        /*057c*/ 	.word	0x00000003
        /*0580*/ 	.word	0x00000070
        /*0584*/ 	.short	0x010a
        /*0586*/ 	.byte	0xff
	.zero		1


	//   ....[62]....
        /*0588*/ 	.word	0x00005f90
        /*058c*/ 	.word	0x00000000
        /*0590*/ 	.word	0x00000060
        /*0594*/ 	.short	0x010a
        /*0596*/ 	.byte	0xff
	.zero		1


	//   ....[63]....
        /*0598*/ 	.word	0x00006010
        /*059c*/ 	.word	0x00000000
        /*05a0*/ 	.word	0x00000028
        /*05a4*/ 	.short	0x010a
        /*05a6*/ 	.byte	0xff
	.zero		1


	//   ....[64]....
        /*05a8*/ 	.word	0x00006070
        /*05ac*/ 	.word	0x00000003
        /*05b0*/ 	.word	0x00000060
        /*05b4*/ 	.short	0x010a
        /*05b6*/ 	.byte	0xff
	.zero		1


	//   ....[65]....
        /*05b8*/ 	.word	0x000060f0
        /*05bc*/ 	.word	0x00000000
        /*05c0*/ 	.word	0x00000028
        /*05c4*/ 	.short	0x010a
        /*05c6*/ 	.byte	0xff
	.zero		1


	//   ....[66]....
        /*05c8*/ 	.word	0x00006150
        /*05cc*/ 	.word	0x00000002
        /*05d0*/ 	.word	0x00000060
        /*05d4*/ 	.short	0x010a
        /*05d6*/ 	.byte	0xff
	.zero		1


	//   ....[67]....
        /*05d8*/ 	.word	0x000061d0
        /*05dc*/ 	.word	0x00000000
        /*05e0*/ 	.word	0x00000058
        /*05e4*/ 	.short	0x010a
        /*05e6*/ 	.byte	0xff
	.zero		1


	//   ....[68]....
        /*05e8*/ 	.word	0x00006250
        /*05ec*/ 	.word	0x00000000
        /*05f0*/ 	.word	0x00000000
        /*05f4*/ 	.short	0x010a
        /*05f6*/ 	.byte	0xff
	.zero		1


	//   ....[69]....
        /*05f8*/ 	.word	0x000062c0
        /*05fc*/ 	.word	0x00000002
        /*0600*/ 	.word	0x00000060
        /*0604*/ 	.short	0x010a
        /*0606*/ 	.byte	0xff
	.zero		1


	//   ....[70]....
        /*0608*/ 	.word	0x00006320
        /*060c*/ 	.word	0x00000003
        /*0610*/ 	.word	0x00000000
        /*0614*/ 	.short	0x010a
        /*0616*/ 	.byte	0xff
	.zero		1


	//   ....[71]....
        /*0618*/ 	.word	0x00006380
        /*061c*/ 	.word	0x00000003
        /*0620*/ 	.word	0x00000000
        /*0624*/ 	.short	0x010a
        /*0626*/ 	.byte	0xff
	.zero		1


	//   ....[72]....
        /*0628*/ 	.word	0x000063d0
        /*062c*/ 	.word	0x00000003
        /*0630*/ 	.word	0x00000060
        /*0634*/ 	.short	0x010a
        /*0636*/ 	.byte	0xff
	.zero		1


	//   ....[73]....
        /*0638*/ 	.word	0x00006430
        /*063c*/ 	.word	0x00000003
        /*0640*/ 	.word	0x00000050
        /*0644*/ 	.short	0x010a
        /*0646*/ 	.byte	0xff
	.zero		1


	//   ....[74]....
        /*0648*/ 	.word	0x00006490
        /*064c*/ 	.word	0x00000005
        /*0650*/ 	.word	0x00000060
        /*0654*/ 	.short	0x010a
        /*0656*/ 	.byte	0xff
	.zero		1


	//   ....[75]....
        /*0658*/ 	.word	0x000064e0
        /*065c*/ 	.word	0x00000003
        /*0660*/ 	.word	0x00000080
        /*0664*/ 	.short	0x010a
        /*0666*/ 	.byte	0xff
	.zero		1


	//----- nvinfo : EIATTR_NUM_MBARRIERS
	.align		4
.L_60:
        /*0668*/ 	.byte	0x03, 0x38
        /*066a*/ 	.short	0x0015


	//----- nvinfo : EIATTR_EXIT_INSTR_OFFSETS
	.align		4
        /*066c*/ 	.byte	0x04, 0x1c
        /*066e*/ 	.short	(.L_62 - .L_61)


	//   ....[0]....
.L_61:
        /*0670*/ 	.word	0x00005e50


	//----- nvinfo : EIATTR_MAX_THREADS
	.align		4
.L_62:
        /*0674*/ 	.byte	0x04, 0x05
        /*0676*/ 	.short	(.L_64 - .L_63)
.L_63:
        /*0678*/ 	.word	0x000000e0
        /*067c*/ 	.word	0x00000001
        /*0680*/ 	.word	0x00000001


	//----- nvinfo : EIATTR_CRS_STACK_SIZE
	.align		4
.L_64:
        /*0684*/ 	.byte	0x04, 0x1e
        /*0686*/ 	.short	(.L_66 - .L_65)
.L_65:
        /*0688*/ 	.word	0x00000000


	//----- nvinfo : EIATTR_CBANK_PARAM_SIZE
	.align		4
.L_66:
        /*068c*/ 	.byte	0x03, 0x19
        /*068e*/ 	.short	0x0404


	//----- nvinfo : EIATTR_PARAM_CBANK
	.align		4
        /*0690*/ 	.byte	0x04, 0x0a
        /*0692*/ 	.short	(.L_68 - .L_67)
	.align		4
.L_67:
        /*0694*/ 	.word	index@(.nv.constant0.kernel_cutlass_kernel_cudnngrouped_gemmgrouped_gemm_swiglugrouped_gemm_swiglu_quantBlockScaledContiguousGroupedGemmKernel_object_at__TiledMMA_ThrLayoutVMNK21111000_PermutationMNK____MMAAt_0)
        /*0698*/ 	.short	0x0380
        /*069a*/ 	.short	0x0404


	//----- nvinfo : EIATTR_SW_WAR
	.align		4
.L_68:
        /*069c*/ 	.byte	0x04, 0x36
        /*069e*/ 	.short	(.L_70 - .L_69)
.L_69:
        /*06a0*/ 	.word	0x00000008
.L_70:


//--------------------- .nv.compat                --------------------------
	.section	.nv.compat,"",@"SHT_CUDA_COMPAT_INFO"
	.align	4
        /*0000*/ 	.byte	0x02, 0x02, 0x02, 0x00, 0x02, 0x05, 0x05, 0x00, 0x02, 0x03, 0x01, 0x00, 0x02, 0x06, 0x01, 0x00


//--------------------- .nv.callgraph             --------------------------
	.section	.nv.callgraph,"",@"SHT_CUDA_CALLGRAPH"
	.align	4
	.sectionentsize	8
	.align		4
        /*0000*/ 	.word	0x00000000
	.align		4
        /*0004*/ 	.word	0xffffffff
	.align		4
        /*0008*/ 	.word	0x00000000
	.align		4
        /*000c*/ 	.word	0xfffffffe
	.align		4
        /*0010*/ 	.word	0x00000000
	.align		4
        /*0014*/ 	.word	0xfffffffd
	.align		4
        /*0018*/ 	.word	0x00000000
	.align		4
        /*001c*/ 	.word	0xfffffffc


//--------------------- .text.kernel_cutlass_kernel_cudnngrouped_gemmgrouped_gemm_swiglugrouped_gemm_swiglu_quantBlockScaledContiguousGroupedGemmKernel_object_at__TiledMMA_ThrLayoutVMNK21111000_PermutationMNK____MMAAt_0 --------------------------
	.section	.text.kernel_cutlass_kernel_cudnngrouped_gemmgrouped_gemm_swiglugrouped_gemm_swiglu_quantBlockScaledContiguousGroupedGemmKernel_object_at__TiledMMA_ThrLayoutVMNK21111000_PermutationMNK____MMAAt_0,"ax",@progbits
	.align	128
        .global         kernel_cutlass_kernel_cudnngrouped_gemmgrouped_gemm_swiglugrouped_gemm_swiglu_quantBlockScaledContiguousGroupedGemmKernel_object_at__TiledMMA_ThrLayoutVMNK21111000_PermutationMNK____MMAAt_0
        .type           kernel_cutlass_kernel_cudnngrouped_gemmgrouped_gemm_swiglugrouped_gemm_swiglu_quantBlockScaledContiguousGroupedGemmKernel_object_at__TiledMMA_ThrLayoutVMNK21111000_PermutationMNK____MMAAt_0,@function
        .size           kernel_cutlass_kernel_cudnngrouped_gemmgrouped_gemm_swiglugrouped_gemm_swiglu_quantBlockScaledContiguousGroupedGemmKernel_object_at__TiledMMA_ThrLayoutVMNK21111000_PermutationMNK____MMAAt_0,(.L_x_116 - kernel_cutlass_kernel_cudnngrouped_gemmgrouped_gemm_swiglugrouped_gemm_swiglu_quantBlockScaledContiguousGroupedGemmKernel_object_at__TiledMMA_ThrLayoutVMNK21111000_PermutationMNK____MMAAt_0)
        .other          kernel_cutlass_kernel_cudnngrouped_gemmgrouped_gemm_swiglugrouped_gemm_swiglu_quantBlockScaledContiguousGroupedGemmKernel_object_at__TiledMMA_ThrLayoutVMNK21111000_PermutationMNK____MMAAt_0,@"STO_CUDA_ENTRY STV_DEFAULT"
kernel_cutlass_kernel_cudnngrouped_gemmgrouped_gemm_swiglugrouped_gemm_swiglu_quantBlockScaledContiguousGroupedGemmKernel_object_at__TiledMMA_ThrLayoutVMNK21111000_PermutationMNK____MMAAt_0:
.text.kernel_cutlass_kernel_cudnngrouped_gemmgrouped_gemm_swiglugrouped_gemm_swiglu_quantBlockScaledContiguousGroupedGemmKernel_object_at__TiledMMA_ThrLayoutVMNK21111000_PermutationMNK____MMAAt_0:
[----:B------:R-:W1:Y:S01]  /*0000*/  LDC R1, c[0x0][0x37c] ;  /* 0x0000df00ff017b82 */ /* 0x000e620000000800 */
[----:B------:R-:W2:Y:S01]  /*0010*/  S2R R3, SR_TID.Y ;  /* 0x0000000000037919 */ /* 0x000ea20000002200 */
[----:B------:R-:W3:Y:S06]  /*0020*/  LDCU UR5, c[0x0][0x360] ;  /* 0x00006c00ff0577ac */ /* 0x000eec0008000800 */
[----:B------:R-:W4:Y:S01]  /*0030*/  S2UR UR75, SR_CTAID.X ;  /* 0x00000000004b79c3 */ /* 0x000f220000002500 */
[----:B------:R-:W2:Y:S01]  /*0040*/  S2R R0, SR_TID.Z ;  /* 0x0000000000007919 */ /* 0x000ea20000002300 */
[----:B------:R-:W2:Y:S01]  /*0050*/  LDCU UR4, c[0x0][0x364] ;  /* 0x00006c80ff0477ac */ /* 0x000ea20008000800 */
[----:B------:R-:W3:Y:S01]  /*0060*/  S2R R68, SR_TID.X ;  /* 0x0000000000447919 */ /* 0x000ee20000002100 */
[----:B------:R-:W5:Y:S04]  /*0070*/  LDCU.U8 UR6, c[0x0][0x382] ;  /* 0x00007040ff0677ac */ /* 0x000f680008000000 */
[----:B------:R-:W1:Y:S01]  /*0080*/  S2UR UR16, SR_CgaCtaId ;  /* 0x00000000001079c3 */ /* 0x000e620000008800 */
[----:B------:R-:W5:Y:S01]  /*0090*/  LDCU UR7, c[0x0][0x36c] ;  /* 0x00006d80ff0777ac */ /* 0x000f620008000800 */
[----:B----4-:R-:W-:-:S02]  /*00a0*/  ULOP3.LUT UR75, UR75, 0x1, URZ, 0xc0, !UPT ;  /* 0x000000014b4b7892 */ /* 0x010fc4000f8ec0ff */
[----:B-----5:R-:W-:Y:S02]  /*00b0*/  ULOP3.LUT UR6, UR6, 0x1, URZ, 0xc0, !UPT ;  /* 0x0000000106067892 */ /* 0x020fe4000f8ec0ff */
[----:B------:R-:W-:Y:S02]  /*00c0*/  UISETP.EQ.U32.AND UP3, UPT, UR7, 0x1, UPT ;  /* 0x000000010700788c */ /* 0x000fe4000bf62070 */
[----:B------:R-:W-:Y:S01]  /*00d0*/  UISETP.NE.U32.AND UP6, UPT, UR6, 0x1, UPT ;  /* 0x000000010600788c */ /* 0x000fe2000bfc5070 */
[----:B--2---:R-:W-:-:S04]  /*00e0*/  IMAD R3, R0, UR4, R3 ;  /* 0x0000000400037c24 */ /* 0x004fc8000f8e0203 */
[----:B---3--:R-:W-:Y:S01]  /*00f0*/  IMAD R84, R3, UR5, R68 ;  /* 0x0000000503547c24 */ /* 0x008fe2000f8e0244 */
[----:B------:R-:W2:Y:S04]  /*0100*/  LDCU.U8 UR5, c[0x0][0x381] ;  /* 0x00007020ff0577ac */ /* 0x000ea80008000000 */
[----:B------:R-:W-:-:S06]  /*0110*/  SHF.R.U32.HI R84, RZ, 0x5, R84 ;  /* 0x00000005ff547819 */ /* 0x000fcc0000011654 */
[----:B------:R-:W3:Y:S01]  /*0120*/  SHFL.IDX PT, R84, R84, RZ, 0x1f ;  /* 0x00001fff54547589 */ /* 0x000ee200000e0000 */
[----:B--2---:R-:W-:-:S04]  /*0130*/  ULOP3.LUT UR5, UR5, 0x1, URZ, 0xc0, !UPT ;  /* 0x0000000105057892 */ /* 0x004fc8000f8ec0ff */
[----:B------:R-:W-:Y:S01]  /*0140*/  UISETP.NE.U32.AND UP5, UPT, UR5, 0x1, UPT ;  /* 0x000000010500788c */ /* 0x000fe2000bfa5070 */
[C---:B---3--:R-:W-:Y:S02]  /*0150*/  R2UR UR4, R84.reuse ;  /* 0x00000000540472ca */ /* 0x048fe400000e0000 */
[----:B------:R-:W-:-:S11]  /*0160*/  ISETP.NE.AND P0, PT, R84, 0x5, PT ;  /* 0x000000055400780c */ /* 0x000fd60003f05270 */
[----:B------:R-:W-:Y:S02]  /*0170*/  UISETP.NE.AND UP4, UPT, UR4, URZ, UPT ;  /* 0x000000ff0400728c */ /* 0x000fe4000bf85270 */
[----:B-1----:R-:W-:Y:S09]  /*0180*/  @P0 BRA `(.L_x_0) ;  /* 0x0000000000500947 */ /* 0x002ff20003800000 */
[----:B------:R-:W1:Y:S02]  /*0190*/  LDCU.64 UR4, c[0x0][0x348] ;  /* 0x00006900ff0477ac */ /* 0x000e640008000a00 */
[----:B-1----:R-:W-:Y:S02]  /*01a0*/  UIADD3 UR14, UP2, UPT, UR4, 0x40, URZ ;  /* 0x00000040040e7890 */ /* 0x002fe4000ff5e0ff */
[----:B------:R-:W-:Y:S02]  /*01b0*/  UIADD3 UR12, UP1, UPT, UR4, 0xc0, URZ ;  /* 0x000000c0040c7890 */ /* 0x000fe4000ff3e0ff */
[----:B------:R-:W-:Y:S02]  /*01c0*/  UIADD3 UR10, UP0, UPT, UR4, 0x140, URZ ;  /* 0x00000140040a7890 */ /* 0x000fe4000ff1e0ff */
[----:B------:R-:W-:Y:S02]  /*01d0*/  UIADD3.X UR15, UPT, UPT, URZ, UR5, URZ, UP2, !UPT ;  /* 0x00000005ff0f7290 */ /* 0x000fe400097fe4ff */
[----:B------:R-:W-:-:S02]  /*01e0*/  UIADD3 UR8, UP2, UPT, UR4, 0x1c0, URZ ;  /* 0x000001c004087890 */ /* 0x000fc4000ff5e0ff */
[----:B------:R-:W-:Y:S02]  /*01f0*/  UIADD3.X UR13, UPT, UPT, URZ, UR5, URZ, UP1, !UPT ;  /* 0x00000005ff0d7290 */ /* 0x000fe40008ffe4ff */
[----:B------:R-:W-:Y:S02]  /*0200*/  UIADD3 UR6, UP1, UPT, UR4, 0x240, URZ ;  /* 0x0000024004067890 */ /* 0x000fe4000ff3e0ff */
[----:B------:R-:W-:Y:S01]  /*0210*/  UIADD3.X UR11, UPT, UPT, URZ, UR5, URZ, UP0, !UPT ;  /* 0x00000005ff0b7290 */ /* 0x000fe200087fe4ff */
[----:B------:R1:W-:Y:S01]  /*0220*/  UTMACCTL.PF [UR14] ;  /* 0x000000000e0079b9 */ /* 0x0003e20008040000 */
[----:B------:R-:W-:-:S03]  /*0230*/  UIADD3 UR4, UP0, UPT, UR4, 0x2c0, URZ ;  /* 0x000002c004047890 */ /* 0x000fc6000ff1e0ff */
[----:B------:R1:W-:Y:S01]  /*0240*/  UTMACCTL.PF [UR12] ;  /* 0x000000000c0079b9 */ /* 0x0003e20008040000 */
[----:B------:R-:W-:-:S03]  /*0250*/  UIADD3.X UR9, UPT, UPT, URZ, UR5, URZ, UP2, !UPT ;  /* 0x00000005ff097290 */ /* 0x000fc600097fe4ff */
[----:B------:R1:W-:Y:S01]  /*0260*/  UTMACCTL.PF [UR10] ;  /* 0x000000000a0079b9 */ /* 0x0003e20008040000 */
[----:B------:R-:W-:Y:S02]  /*0270*/  UIADD3.X UR7, UPT, UPT, URZ, UR5, URZ, UP1, !UPT ;  /* 0x00000005ff077290 */ /* 0x000fe40008ffe4ff */
[----:B------:R-:W-:-:S03]  /*0280*/  UIADD3.X UR5, UPT, UPT, URZ, UR5, URZ, UP0, !UPT ;  /* 0x00000005ff057290 */ /* 0x000fc600087fe4ff */
[----:B------:R1:W-:Y:S04]  /*0290*/  UTMACCTL.PF [UR8] ;  /* 0x00000000080079b9 */ /* 0x0003e80008040000 */
[----:B------:R1:W-:Y:S02]  /*02a0*/  UTMACCTL.PF [UR6] ;  /* 0x00000000060079b9 */ /* 0x0003e40008040000 */
[----:B------:R1:W-:Y:S02]  /*02b0*/  UTMACCTL.PF [UR4] ;  /* 0x00000000040079b9 */ /* 0x0003e40008040000 */
[----:B-1----:R-:W-:Y:S01]  /*02c0*/  NOP ;  /* 0x0000000000007918 */ /* 0x002fe20000000000 */
.L_x_0:
[----:B------:R-:W-:Y:S05]  /*02d0*/  BRA.U UP4, `(.L_x_1) ;  /* 0x0000000104487547 */ /* 0x000fea000b800000 */
[----:B------:R-:W-:Y:S01]  /*02e0*/  UMOV UR4, 0x400 ;  /* 0x0000040000047882 */ /* 0x000fe20000000000 */
[----:B------:R-:W-:Y:S01]  /*02f0*/  UMOV UR6, 0x1 ;  /* 0x0000000100067882 */ /* 0x000fe20000000000 */
[----:B------:R-:W-:Y:S02]  /*0300*/  ULEA UR4, UR16, UR4, 0x18 ;  /* 0x0000000410047291 */ /* 0x000fe4000f8ec0ff */
[----:B------:R-:W-:-:S04]  /*0310*/  UIADD3 UR6, UPT, UPT, -UR6, 0x100000, URZ ;  /* 0x0010000006067890 */ /* 0x000fc8000fffe1ff */
[----:B------:R-:W-:Y:S02]  /*0320*/  USHF.L.U32 UR7, UR6, 0xb, URZ ;  /* 0x0000000b06077899 */ /* 0x000fe400080006ff */
[----:B------:R-:W-:Y:S01]  /*0330*/  USHF.L.U32 UR6, UR6, 0x1, URZ ;  /* 0x0000000106067899 */ /* 0x000fe200080006ff */
[----:B------:R-:W1:Y:S11]  /*0340*/  FENCE.VIEW.ASYNC.S ;  /* 0x00000000000073c6 */ /* 0x000e760000000000 */
[----:B-1----:R1:W2:Y:S01]  /*0350*/  SYNCS.EXCH.64 URZ, [UR4], UR6 ;  /* 0x0000000604ff75b2 */ /* 0x0022a20008000100 */
[----:B------:R1:W3:Y:S01]  /*0360*/  SYNCS.EXCH.64 URZ, [UR4+0x8], UR6 ;  /* 0x0000080604ff75b2 */ /* 0x0002e20008000100 */
[----:B------:R1:W4:Y:S01]  /*0370*/  SYNCS.EXCH.64 URZ, [UR4+0x10], UR6 ;  /* 0x0000100604ff75b2 */ /* 0x0003220008000100 */
[----:B------:R1:W1:Y:S01]  /*0380*/  SYNCS.EXCH.64 URZ, [UR4+0x18], UR6 ;  /* 0x0000180604ff75b2 */ /* 0x0002620008000100 */
[----:B------:R1:W1:Y:S01]  /*0390*/  SYNCS.EXCH.64 URZ, [UR4+0x20], UR6 ;  /* 0x0000200604ff75b2 */ /* 0x0002620008000100 */
[----:B------:R1:W1:Y:S01]  /*03a0*/  SYNCS.EXCH.64 URZ, [UR4+0x28], UR6 ;  /* 0x0000280604ff75b2 */ /* 0x0002620008000100 */
[----:B------:R1:W1:Y:S01]  /*03b0*/  SYNCS.EXCH.64 URZ, [UR4+0x30], UR6 ;  /* 0x0000300604ff75b2 */ /* 0x0002620008000100 */
[----:B------:R1:W1:Y:S01]  /*03c0*/  SYNCS.EXCH.64 URZ, [UR4+0x38], UR6 ;  /* 0x0000380604ff75b2 */ /* 0x0002620008000100 */
[----:B------:R1:W1:Y:S01]  /*03d0*/  SYNCS.EXCH.64 URZ, [UR4+0x40], UR6 ;  /* 0x0000400604ff75b2 */ /* 0x0002620008000100 */
[----:B------:R1:W1:Y:S01]  /*03e0*/  SYNCS.EXCH.64 URZ, [UR4+0x48], UR6 ;  /* 0x0000480604ff75b2 */ /* 0x0002620008000100 */
[----:B------:R-:W-:Y:S01]  /*03f0*/  NOP ;  /* 0x0000000000007918 */ /* 0x000fe20000000000 */
.L_x_1:
[----:B------:R-:W-:Y:S01]  /*0400*/  NOP ;  /* 0x0000000000007918 */ /* 0x000fe20000000000 */
[----:B------:R-:W-:Y:S05]  /*0410*/  BRA.U !UP3, `(.L_x_2) ;  /* 0x000000010b087547 */ /* 0x000fea000b800000 */
[----:B-1234-:R-:W-:Y:S01]  /*0420*/  UCGABAR_ARV ;  /* 0x00000000000079c7 */ /* 0x01efe20008000000 */
[----:B------:R-:W-:Y:S05]  /*0430*/  BRA `(.L_x_3) ;  /* 0x0000000000047947 */ /* 0x000fea0003800000 */
.L_x_2:
[----:B-1234-:R-:W-:Y:S01]  /*0440*/  NOP ;  /* 0x0000000000007918 */ /* 0x01efe20000000000 */
.L_x_3:
[----:B------:R-:W-:Y:S05]  /*0450*/  BRA.U !UP3, `(.L_x_4) ;  /* 0x000000010b0c7547 */ /* 0x000fea000b800000 */
[----:B------:R-:W-:Y:S01]  /*0460*/  UCGABAR_WAIT ;  /* 0x0000000000007dc7 */ /* 0x000fe20008000000 */
[----:B------:R-:W-:Y:S01]  /*0470*/  CCTL.IVALL ;  /* 0x00000000ff00798f */ /* 0x000fe20002000000 */
[----:B------:R-:W-:Y:S05]  /*0480*/  BRA `(.L_x_5) ;  /* 0x0000000000047947 */ /* 0x000fea0003800000 */
.L_x_4:
[----:B------:R-:W-:Y:S06]  /*0490*/  BAR.SYNC.DEFER_BLOCKING 0x0 ;  /* 0x0000000000007b1d */ /* 0x000fec0000010000 */
.L_x_5:
[----:B------:R-:W-:Y:S01]  /*04a0*/  @!UP4 UMOV UR4, 0x400 ;  /* 0x000004000004c882 */ /* 0x000fe20000000000 */
[----:B------:R-:W-:Y:S01]  /*04b0*/  UMOV UR5, 0x1 ;  /* 0x0000000100057882 */ /* 0x000fe20000000000 */
[----:B------:R-:W-:Y:S01]  /*04c0*/  UMOV UR6, 0x8 ;  /* 0x0000000800067882 */ /* 0x000fe20000000000 */
[----:B------:R-:W-:Y:S02]  /*04d0*/  @!UP4 ULEA UR8, UR16, UR4, 0x18 ;  /* 0x000000041008c291 */ /* 0x000fe4000f8ec0ff */
[----:B------:R-:W-:-:S04]  /*04e0*/  @!UP4 UIADD3 UR4, UPT, UPT, -UR5, 0x100000, URZ ;  /* 0x001000000504c890 */ /* 0x000fc8000fffe1ff */
[----:B------:R-:W-:Y:S02]  /*04f0*/  @!UP4 USHF.L.U32 UR5, UR4, 0xb, URZ ;  /* 0x0000000b0405c899 */ /* 0x000fe400080006ff */
[----:B------:R-:W-:Y:S02]  /*0500*/  @!UP4 USHF.L.U32 UR4, UR4, 0x1, URZ ;  /* 0x000000010404c899 */ /* 0x000fe400080006ff */
[----:B------:R-:W-:-:S04]  /*0510*/  @!UP4 UIADD3 UR6, UPT, UPT, -UR6, 0x100000, URZ ;  /* 0x001000000606c890 */ /* 0x000fc8000fffe1ff */
[----:B------:R-:W-:Y:S02]  /*0520*/  @!UP4 USHF.L.U32 UR7, UR6, 0xb, URZ ;  /* 0x0000000b0607c899 */ /* 0x000fe400080006ff */
[----:B------:R-:W-:Y:S01]  /*0530*/  @!UP4 USHF.L.U32 UR6, UR6, 0x1, URZ ;  /* 0x000000010606c899 */ /* 0x000fe200080006ff */
[----:B------:R-:W1:Y:S03]  /*0540*/  FENCE.VIEW.ASYNC.S ;  /* 0x00000000000073c6 */ /* 0x000e660000000000 */
[----:B-1----:R1:W2:Y:S08]  /*0550*/  @!UP4 SYNCS.EXCH.64 URZ, [UR8+0x50], UR4 ;  /* 0x0000500408ffc5b2 */ /* 0x0022b00008000100 */
[----:B------:R1:W3:Y:S01]  /*0560*/  @!UP4 SYNCS.EXCH.64 URZ, [UR8+0x58], UR6 ;  /* 0x0000580608ffc5b2 */ /* 0x0002e20008000100 */
[----:B------:R-:W-:Y:S01]  /*0570*/  NOP ;  /* 0x0000000000007918 */ /* 0x000fe20000000000 */
[----:B------:R-:W-:Y:S05]  /*0580*/  BRA.U !UP3, `(.L_x_6) ;  /* 0x000000010b087547 */ /* 0x000fea000b800000 */
[----:B--23--:R-:W-:Y:S01]  /*0590*/  UCGABAR_ARV ;  /* 0x00000000000079c7 */ /* 0x00cfe20008000000 */
[----:B------:R-:W-:Y:S05]  /*05a0*/  BRA `(.L_x_7) ;  /* 0x0000000000047947 */ /* 0x000fea0003800000 */
.L_x_6:
[----:B--23--:R-:W-:Y:S01]  /*05b0*/  NOP ;  /* 0x0000000000007918 */ /* 0x00cfe20000000000 */
.L_x_7:
[----:B------:R-:W-:Y:S05]  /*05c0*/  BRA.U !UP3, `(.L_x_8) ;  /* 0x000000010b0c7547 */ /* 0x000fea000b800000 */
[----:B------:R-:W-:Y:S01]  /*05d0*/  UCGABAR_WAIT ;  /* 0x0000000000007dc7 */ /* 0x000fe20008000000 */
[----:B------:R-:W-:Y:S01]  /*05e0*/  CCTL.IVALL ;  /* 0x00000000ff00798f */ /* 0x000fe20002000000 */
[----:B------:R-:W-:Y:S05]  /*05f0*/  BRA `(.L_x_9) ;  /* 0x0000000000047947 */ /* 0x000fea0003800000 */
.L_x_8:
[----:B------:R-:W-:Y:S06]  /*0600*/  BAR.SYNC.DEFER_BLOCKING 0x0 ;  /* 0x0000000000007b1d */ /* 0x000fec0000010000 */
.L_x_9:
[----:B------:R-:W-:Y:S05]  /*0610*/  BRA.U UP4, `(.L_x_10) ;  /* 0x0000000104407547 */ /* 0x000fea000b800000 */
[----:B-1----:R-:W-:Y:S01]  /*0620*/  UMOV UR4, 0x400 ;  /* 0x0000040000047882 */ /* 0x002fe20000000000 */
[----:B------:R-:W-:Y:S01]  /*0630*/  UMOV UR8, 0x20 ;  /* 0x0000002000087882 */ /* 0x000fe20000000000 */
[----:B------:R-:W-:Y:S01]  /*0640*/  UMOV UR6, 0xc0 ;  /* 0x000000c000067882 */ /* 0x000fe20000000000 */
[----:B------:R-:W-:Y:S02]  /*0650*/  ULEA UR4, UR16, UR4, 0x18 ;  /* 0x0000000410047291 */ /* 0x000fe4000f8ec0ff */
[----:B------:R-:W-:-:S04]  /*0660*/  UIADD3 UR8, UPT, UPT, -UR8, 0x100000, URZ ;  /* 0x0010000008087890 */ /* 0x000fc8000fffe1ff */
[----:B------:R-:W-:Y:S02]  /*0670*/  USHF.L.U32 UR9, UR8, 0xb, URZ ;  /* 0x0000000b08097899 */ /* 0x000fe400080006ff */
[----:B------:R-:W-:Y:S02]  /*0680*/  USHF.L.U32 UR8, UR8, 0x1, URZ ;  /* 0x0000000108087899 */ /* 0x000fe400080006ff */
[----:B------:R-:W-:-:S04]  /*0690*/  UIADD3 UR6, UPT, UPT, -UR6, 0x100000, URZ ;  /* 0x0010000006067890 */ /* 0x000fc8000fffe1ff */
[----:B------:R-:W-:Y:S02]  /*06a0*/  USHF.L.U32 UR7, UR6, 0xb, URZ ;  /* 0x0000000b06077899 */ /* 0x000fe400080006ff */
[----:B------:R-:W-:Y:S01]  /*06b0*/  USHF.L.U32 UR6, UR6, 0x1, URZ ;  /* 0x0000000106067899 */ /* 0x000fe200080006ff */
[----:B------:R-:W1:Y:S03]  /*06c0*/  FENCE.VIEW.ASYNC.S ;  /* 0x00000000000073c6 */ /* 0x000e660000000000 */
[----:B-1----:R2:W3:Y:S01]  /*06d0*/  SYNCS.EXCH.64 URZ, [UR4+0x60], UR8 ;  /* 0x0000600804ff75b2 */ /* 0x0024e20008000100 */
[----:B------:R2:W4:Y:S07]  /*06e0*/  SYNCS.EXCH.64 URZ, [UR4+0x68], UR8 ;  /* 0x0000680804ff75b2 */ /* 0x00052e0008000100 */
[----:B------:R2:W1:Y:S01]  /*06f0*/  SYNCS.EXCH.64 URZ, [UR4+0x70], UR6 ;  /* 0x0000700604ff75b2 */ /* 0x0004620008000100 */
[----:B------:R2:W1:Y:S02]  /*0700*/  SYNCS.EXCH.64 URZ, [UR4+0x78], UR6 ;  /* 0x0000780604ff75b2 */ /* 0x0004640008000100 */
[----:B--2---:R-:W-:Y:S01]  /*0710*/  NOP ;  /* 0x0000000000007918 */ /* 0x004fe20000000000 */
.L_x_10:
[----:B------:R-:W-:Y:S01]  /*0720*/  NOP ;  /* 0x0000000000007918 */ /* 0x000fe20000000000 */
[----:B-1-34-:R-:W-:Y:S06]  /*0730*/  BAR.SYNC.DEFER_BLOCKING 0x0 ;  /* 0x0000000000007b1d */ /* 0x01afec0000010000 */
[----:B------:R-:W-:Y:S05]  /*0740*/  BRA.U UP4, `(.L_x_11) ;  /* 0x0000000104287547 */ /* 0x000fea000b800000 */
[----:B------:R-:W-:Y:S01]  /*0750*/  UMOV UR6, 0x400 ;  /* 0x0000040000067882 */ /* 0x000fe20000000000 */
[----:B------:R-:W-:Y:S01]  /*0760*/  UMOV UR4, 0x20 ;  /* 0x0000002000047882 */ /* 0x000fe20000000000 */
[----:B------:R-:W-:Y:S02]  /*0770*/  ULEA UR6, UR16, UR6, 0x18 ;  /* 0x0000000610067291 */ /* 0x000fe4000f8ec0ff */
[----:B------:R-:W-:-:S04]  /*0780*/  UIADD3 UR4, UPT, UPT, -UR4, 0x100000, URZ ;  /* 0x0010000004047890 */ /* 0x000fc8000fffe1ff */
[----:B------:R-:W-:Y:S02]  /*0790*/  USHF.L.U32 UR5, UR4, 0xb, URZ ;  /* 0x0000000b04057899 */ /* 0x000fe400080006ff */
[----:B------:R-:W-:Y:S01]  /*07a0*/  USHF.L.U32 UR4, UR4, 0x1, URZ ;  /* 0x0000000104047899 */ /* 0x000fe200080006ff */
[----:B------:R-:W-:Y:S01]  /*07b0*/  ELECT P0, URZ, PT ;  /* 0x0000000000ff782f */ /* 0x000fe20003800000 */
[----:B------:R-:W1:Y:S10]  /*07c0*/  FENCE.VIEW.ASYNC.S ;  /* 0x00000000000073c6 */ /* 0x000e740000000000 */
[----:B-1----:R1:W2:Y:S01]  /*07d0*/  SYNCS.EXCH.64 URZ, [UR6+0x80], UR4 ;  /* 0x0000800406ff75b2 */ /* 0x0022a20008000100 */
[----:B------:R-:W-:Y:S01]  /*07e0*/  NOP ;  /* 0x0000000000007918 */ /* 0x000fe20000000000 */
.L_x_11:
[----:B------:R-:W-:Y:S01]  /*07f0*/  NOP ;  /* 0x0000000000007918 */ /* 0x000fe20000000000 */
[----:B------:R-:W-:Y:S05]  /*0800*/  BRA.U !UP3, `(.L_x_12) ;  /* 0x000000010b087547 */ /* 0x000fea000b800000 */
[----:B--2---:R-:W-:Y:S01]  /*0810*/  UCGABAR_ARV ;  /* 0x00000000000079c7 */ /* 0x004fe20008000000 */
[----:B------:R-:W-:Y:S05]  /*0820*/  BRA `(.L_x_13) ;  /* 0x0000000000047947 */ /* 0x000fea0003800000 */
.L_x_12:
[----:B--2---:R-:W-:Y:S01]  /*0830*/  NOP ;  /* 0x0000000000007918 */ /* 0x004fe20000000000 */
.L_x_13:
[----:B------:R-:W-:Y:S01]  /*0840*/  USHF.L.U32 UR76, UR75, 0x7, URZ ;  /* 0x000000074b4c7899 */ /* 0x000fe200080006ff */
[----:B------:R-:W-:Y:S05]  /*0850*/  BRA.U !UP3, `(.L_x_14) ;  /* 0x000000010b0c7547 */ /* 0x000fea000b800000 */
[----:B------:R-:W-:Y:S01]  /*0860*/  UCGABAR_WAIT ;  /* 0x0000000000007dc7 */ /* 0x000fe20008000000 */
[----:B------:R-:W-:Y:S01]  /*0870*/  CCTL.IVALL ;  /* 0x00000000ff00798f */ /* 0x000fe20002000000 */
[----:B------:R-:W-:Y:S05]  /*0880*/  BRA `(.L_x_15) ;  /* 0x0000000000047947 */ /* 0x000fea0003800000 */
.L_x_14:
[----:B------:R-:W-:Y:S06]  /*0890*/  BAR.SYNC.DEFER_BLOCKING 0x0 ;  /* 0x0000000000007b1d */ /* 0x000fec0000010000 */
.L_x_15:
[----:B------:R-:W-:-:S13]  /*08a0*/  ISETP.NE.AND P0, PT, R84, 0x6, PT ;  /* 0x000000065400780c */ /* 0x000fda0003f05270 */
[----:B------:R-:W-:Y:S05]  /*08b0*/  @P0 BRA `(.L_x_16) ;  /* 0x0000000800b40947 */ /* 0x000fea0003800000 */
[----:B------:R-:W-:Y:S01]  /*08c0*/  LOP3.LUT R0, R68, 0x1f, RZ, 0xc0, !PT ;  /* 0x0000001f44007812 */ /* 0x000fe200078ec0ff */
[----:B-1----:R-:W1:Y:S01]  /*08d0*/  LDCU.64 UR4, c[0x0][0x358] ;  /* 0x00006b00ff0477ac */ /* 0x002e620008000a00 */
[----:B------:R-:W-:Y:S02]  /*08e0*/  IMAD.MOV.U32 R19, RZ, RZ, 0x7fffffff ;  /* 0x7fffffffff137424 */ /* 0x000fe400078e00ff */
[C---:B------:R-:W-:Y:S01]  /*08f0*/  ISETP.GT.U32.AND P0, PT, R0.reuse, 0x7, PT ;  /* 0x000000070000780c */ /* 0x040fe20003f04070 */
[----:B------:R-:W2:Y:S01]  /*0900*/  S2UR UR16, SR_CTAID.Z ;  /* 0x00000000001079c3 */ /* 0x000ea20000002700 */
[----:B------:R-:W2:Y:S01]  /*0910*/  LDCU.64 UR6, c[0x0][0x760] ;  /* 0x0000ec00ff0677ac */ /* 0x000ea20008000a00 */
[----:B------:R-:W3:Y:S01]  /*0920*/  LDCU.U8 UR15, c[0x0][0x768] ;  /* 0x0000ed00ff0f77ac */ /* 0x000ee20008000000 */
[----:B------:R-:W4:Y:S09]  /*0930*/  LDCU.U8 UR14, c[0x0][0x769] ;  /* 0x0000ed20ff0e77ac */ /* 0x000f320008000000 */
[----:B------:R-:W5:Y:S01]  /*0940*/  @!P0 LDC.64 R2, c[0x0][0x748] ;  /* 0x0001d200ff028b82 */ /* 0x000f620000000a00 */
[----:B------:R-:W1:Y:S01]  /*0950*/  LDCU.64 UR12, c[0x0][0x778] ;  /* 0x0000ef00ff0c77ac */ /* 0x000e620008000a00 */
[----:B------:R-:W1:Y:S01]  /*0960*/  LDCU.U8 UR11, c[0x0][0x780] ;  /* 0x0000f000ff0b77ac */ /* 0x000e620008000000 */
[----:B------:R-:W1:Y:S01]  /*0970*/  LDCU.U8 UR10, c[0x0][0x781] ;  /* 0x0000f020ff0a77ac */ /* 0x000e620008000000 */
[----:B------:R-:W1:Y:S01]  /*0980*/  LDCU UR8, c[0x0][0x770] ;  /* 0x0000ee00ff0877ac */ /* 0x000e620008000800 */
[----:B------:R-:W1:Y:S01]  /*0990*/  LDCU.U8 UR9, c[0x0][0x774] ;  /* 0x0000ee80ff0977ac */ /* 0x000e620008000000 */
[----:B-----5:R-:W-:-:S05]  /*09a0*/  @!P0 IMAD.WIDE.U32 R2, R0, 0x4, R2 ;  /* 0x0000000400028825 */ /* 0x020fca00078e0002 */
[----:B-1----:R-:W5:Y:S01]  /*09b0*/  @!P0 LDG.E R19, desc[UR4][R2.64] ;  /* 0x0000000402138981 */ /* 0x002f62000c1e1900 */
[----:B--2---:R-:W-:Y:S01]  /*09c0*/  UIMAD.WIDE.U32 UR4, UR16, UR7, URZ ;  /* 0x00000007100472a5 */ /* 0x004fe2000f8e00ff */
[----:B------:R-:W-:Y:S01]  /*09d0*/  HFMA2 R0, -RZ, RZ, 0, 5.9604644775390625e-08 ;  /* 0x00000001ff007431 */ /* 0x000fe200000001ff */
[----:B------:R-:W-:Y:S01]  /*09e0*/  UISETP.GT.U32.AND UP0, UPT, UR16, 0xff, UPT ;  /* 0x000000ff1000788c */ /* 0x000fe2000bf04070 */
[----:B------:R-:W-:Y:S01]  /*09f0*/  IMAD.MOV.U32 R10, RZ, RZ, RZ ;  /* 0x000000ffff0a7224 */ /* 0x000fe200078e00ff */
[----:B------:R-:W-:-:S04]  /*0a00*/  UIADD3 UR4, UPT, UPT, -UR5, UR16, URZ ;  /* 0x0000001005047290 */ /* 0x000fc8000fffe1ff */
[----:B---3--:R-:W-:-:S04]  /*0a10*/  USHF.R.U32.HI UR4, URZ, UR15, UR4 ;  /* 0x0000000fff047299 */ /* 0x008fc80008011604 */
[----:B------:R-:W-:-:S04]  /*0a20*/  UIADD3 UR4, UPT, UPT, UR5, UR4, URZ ;  /* 0x0000000405047290 */ /* 0x000fc8000fffe0ff */
[----:B----4-:R-:W-:-:S04]  /*0a30*/  USHF.R.U32.HI UR4, URZ, UR14, UR4 ;  /* 0x0000000eff047299 */ /* 0x010fc80008011604 */
[----:B------:R-:W-:-:S04]  /*0a40*/  UIADD3 UR4, UPT, UPT, -UR4, URZ, URZ ;  /* 0x000000ff04047290 */ /* 0x000fc8000fffe1ff */
[----:B------:R-:W-:-:S04]  /*0a50*/  UIMAD UR7, UR4, UR6, UR16 ;  /* 0x00000006040772a4 */ /* 0x000fc8000f8e0210 */
[----:B------:R-:W-:Y:S01]  /*0a60*/  UIMAD.WIDE.U32 UR4, UR7, UR13, URZ ;  /* 0x0000000d070472a5 */ /* 0x000fe2000f8e00ff */
[----:B------:R-:W1:Y:S03]  /*0a70*/  LDCU UR13, c[0x0][0x76c] ;  /* 0x0000ed80ff0d77ac */ /* 0x000e660008000800 */
[----:B------:R-:W-:-:S04]  /*0a80*/  UIADD3 UR4, UPT, UPT, UR7, -UR5, URZ ;  /* 0x8000000507047290 */ /* 0x000fc8000fffe0ff */
[----:B------:R-:W-:-:S04]  /*0a90*/  USHF.R.U32.HI UR4, URZ, UR11, UR4 ;  /* 0x0000000bff047299 */ /* 0x000fc80008011604 */
[----:B------:R-:W-:-:S04]  /*0aa0*/  UIADD3 UR4, UPT, UPT, UR5, UR4, URZ ;  /* 0x0000000405047290 */ /* 0x000fc8000fffe0ff */
[----:B------:R-:W-:-:S04]  /*0ab0*/  USHF.R.U32.HI UR6, URZ, UR10, UR4 ;  /* 0x0000000aff067299 */ /* 0x000fc80008011604 */
[----:B------:R-:W-:Y:S01]  /*0ac0*/  UIMAD.WIDE.U32 UR4, UR6, UR8, URZ ;  /* 0x00000008060472a5 */ /* 0x000fe2000f8e00ff */
[----:B------:R-:W2:Y:S03]  /*0ad0*/  LDCU.U8 UR8, c[0x0][0x775] ;  /* 0x0000eea0ff0877ac */ /* 0x000ea60008000000 */
[----:B------:R-:W-:-:S04]  /*0ae0*/  UIADD3 UR4, UPT, UPT, UR6, -UR5, URZ ;  /* 0x8000000506047290 */ /* 0x000fc8000fffe0ff */
[----:B------:R-:W-:-:S04]  /*0af0*/  USHF.R.U32.HI UR4, URZ, UR9, UR4 ;  /* 0x00000009ff047299 */ /* 0x000fc80008011604 */
[----:B------:R-:W-:Y:S02]  /*0b00*/  UIADD3 UR4, UPT, UPT, UR5, UR4, URZ ;  /* 0x0000000405047290 */ /* 0x000fe4000fffe0ff */
[----:B------:R-:W-:Y:S02]  /*0b10*/  UIADD3 UR5, UPT, UPT, -UR6, URZ, URZ ;  /* 0x000000ff06057290 */ /* 0x000fe4000fffe1ff */
[----:B--2---:R-:W-:Y:S02]  /*0b20*/  USHF.R.U32.HI UR4, URZ, UR8, UR4 ;  /* 0x00000008ff047299 */ /* 0x004fe40008011604 */
[----:B------:R-:W-:Y:S02]  /*0b30*/  UIMAD UR5, UR5, UR12, UR7 ;  /* 0x0000000c050572a4 */ /* 0x000fe4000f8e0207 */
[----:B------:R-:W-:-:S04]  /*0b40*/  UIADD3 UR4, UPT, UPT, -UR4, URZ, URZ ;  /* 0x000000ff04047290 */ /* 0x000fc8000fffe1ff */
[----:B-1----:R-:W-:Y:S01]  /*0b50*/  UIMAD UR4, UR4, UR13, UR6 ;  /* 0x0000000d040472a4 */ /* 0x002fe2000f8e0206 */
[----:B------:R-:W-:-:S03]  /*0b60*/  MOV R5, UR5 ;  /* 0x0000000500057c02 */ /* 0x000fc60008000f00 */
[----:B------:R-:W-:-:S04]  /*0b70*/  UIADD3 UR4, UPT, UPT, UR4, UR4, URZ ;  /* 0x0000000404047290 */ /* 0x000fc8000fffe0ff */
[----:B------:R-:W-:-:S06]  /*0b80*/  ULOP3.LUT UR4, UR4, UR75, URZ, 0xfc, !UPT ;  /* 0x0000004b04047292 */ /* 0x000fcc000f8efcff */
[----:B------:R-:W-:Y:S01]  /*0b90*/  IMAD.U32 R4, RZ, RZ, UR4 ;  /* 0x00000004ff047e24 */ /* 0x000fe2000f8e00ff */
[----:B-----5:R1:W2:Y:S01]  /*0ba0*/  SHFL.IDX PT, R2, R19, 0x7, 0x1f ;  /* 0x00e01f0013027f89 */ /* 0x0202a200000e0000 */
[----:B------:R-:W-:Y:S05]  /*0bb0*/  BRA.U UP0, `(.L_x_17) ;  /* 0x0000000500807547 */ /* 0x000fea000b800000 */
[----:B------:R-:W3:Y:S01]  /*0bc0*/  LDC R7, c[0x0][0x374] ;  /* 0x0000dd00ff077b82 */ /* 0x000ee20000000800 */
[----:B--2---:R-:W-:Y:S01]  /*0bd0*/  SHF.R.S32.HI R3, RZ, 0x1f, R2 ;  /* 0x0000001fff037819 */ /* 0x004fe20000011402 */
[----:B------:R-:W-:Y:S02]  /*0be0*/  IMAD.U32 R18, RZ, RZ, UR16 ;  /* 0x00000010ff127e24 */ /* 0x000fe4000f8e00ff */
[----:B------:R-:W-:Y:S01]  /*0bf0*/  IMAD.MOV.U32 R10, RZ, RZ, RZ ;  /* 0x000000ffff0a7224 */ /* 0x000fe200078e00ff */
[----:B------:R-:W-:Y:S01]  /*0c00*/  LEA.HI R16, R3, R2, RZ, 0x8 ;  /* 0x0000000203107211 */ /* 0x000fe200078f40ff */
[----:B------:R-:W-:Y:S02]  /*0c10*/  IMAD.MOV.U32 R15, RZ, RZ, RZ ;  /* 0x000000ffff0f7224 */ /* 0x000fe400078e00ff */
[----:B------:R-:W3:Y:S01]  /*0c20*/  LDC R6, c[0x0][0x370] ;  /* 0x0000dc00ff067b82 */ /* 0x000ee20000000800 */
[----:B------:R-:W-:Y:S02]  /*0c30*/  LOP3.LUT R3, R16, 0xffffff00, RZ, 0xc0, !PT ;  /* 0xffffff0010037812 */ /* 0x000fe400078ec0ff */
[----:B------:R-:W-:-:S02]  /*0c40*/  SHF.R.S32.HI R0, RZ, 0x8, R16 ;  /* 0x00000008ff007819 */ /* 0x000fc40000011410 */
[----:B------:R-:W-:Y:S02]  /*0c50*/  ISETP.NE.AND P0, PT, R2, R3, PT ;  /* 0x000000030200720c */ /* 0x000fe40003f05270 */
[----:B------:R-:W-:Y:S01]  /*0c60*/  LEA.HI.SX32 R16, R16, 0xffffffff, 0x18 ;  /* 0xffffffff10107811 */ /* 0x000fe200078fc2ff */
[----:B------:R-:W2:Y:S01]  /*0c70*/  LDC R17, c[0x0][0x378] ;  /* 0x0000de00ff117b82 */ /* 0x000ea20000000800 */
[----:B------:R-:W-:-:S07]  /*0c80*/  ISETP.LT.AND P0, PT, R2, RZ, P0 ;  /* 0x000000ff0200720c */ /* 0x000fce0000701270 */
[----:B------:R-:W4:Y:S06]  /*0c90*/  LDC R12, c[0x0][0x770] ;  /* 0x0001dc00ff0c7b82 */ /* 0x000f2c0000000800 */
[----:B------:R-:W-:Y:S02]  /*0ca0*/  @!P0 IMAD.MOV R16, RZ, RZ, R0 ;  /* 0x000000ffff108224 */ /* 0x000fe400078e0200 */
[----:B------:R-:W1:Y:S01]  /*0cb0*/  LDC R11, c[0x0][0x76c] ;  /* 0x0001db00ff0b7b82 */ /* 0x000e620000000800 */
[----:B---3--:R-:W-:Y:S02]  /*0cc0*/  IMAD R6, R7, R6, RZ ;  /* 0x0000000607067224 */ /* 0x008fe400078e02ff */
[----:B------:R-:W-:-:S05]  /*0cd0*/  IMAD.MOV.U32 R0, RZ, RZ, 0x1 ;  /* 0x00000001ff007424 */ /* 0x000fca00078e00ff */
[----:B------:R-:W3:Y:S01]  /*0ce0*/  LDC.64 R8, c[0x0][0x760] ;  /* 0x0001d800ff087b82 */ /* 0x000ee20000000a00 */
[----:B--2---:R-:W-:Y:S02]  /*0cf0*/  IMAD R17, R6, R17, RZ ;  /* 0x0000001106117224 */ /* 0x004fe400078e02ff */
[----:B------:R-:W-:-:S03]  /*0d00*/  IMAD.MOV.U32 R6, RZ, RZ, -0x1 ;  /* 0xffffffffff067424 */ /* 0x000fc600078e00ff */
[----:B------:R-:W-:Y:S02]  /*0d10*/  LEA.HI R17, R17, R17, RZ, 0x1 ;  /* 0x0000001111117211 */ /* 0x000fe400078f08ff */
[----:B------:R-:W2:Y:S02]  /*0d20*/  LDC.64 R2, c[0x0][0x778] ;  /* 0x0001de00ff027b82 */ /* 0x000ea40000000a00 */
[----:B----4-:R-:W-:-:S07]  /*0d30*/  SHF.R.S32.HI R17, RZ, 0x1, R17 ;  /* 0x00000001ff117819 */ /* 0x010fce0000011411 */
.L_x_22:
[----:B------:R-:W-:-:S04]  /*0d40*/  LEA.HI R13, R4, R4, RZ, 0x1 ;  /* 0x00000004040d7211 */ /* 0x000fc800078f08ff */
[----:B------:R-:W-:Y:S02]  /*0d50*/  LOP3.LUT R7, R13, 0xfffffffe, RZ, 0xc0, !PT ;  /* 0xfffffffe0d077812 */ /* 0x000fe400078ec0ff */
[----:B------:R-:W-:Y:S02]  /*0d60*/  SHF.R.S32.HI R13, RZ, 0x1, R13 ;  /* 0x00000001ff0d7819 */ /* 0x000fe4000001140d */
[----:B------:R-:W-:-:S03]  /*0d70*/  ISETP.NE.AND P0, PT, R4, R7, PT ;  /* 0x000000070400720c */ /* 0x000fc60003f05270 */
[----:B------:R-:W-:Y:S01]  /*0d80*/  VIADD R7, R13, 0xffffffff ;  /* 0xffffffff0d077836 */ /* 0x000fe20000000000 */
[----:B------:R-:W-:-:S13]  /*0d90*/  ISETP.LT.AND P0, PT, R4, RZ, P0 ;  /* 0x000000ff0400720c */ /* 0x000fda0000701270 */
[----:B------:R-:W-:-:S05]  /*0da0*/  @!P0 IMAD.MOV R7, RZ, RZ, R13 ;  /* 0x000000ffff078224 */ /* 0x000fca00078e020d */
[----:B------:R-:W-:-:S13]  /*0db0*/  ISETP.GE.AND P0, PT, R7, R16, PT ;  /* 0x000000100700720c */ /* 0x000fda0003f06270 */
[----:B------:R-:W-:Y:S05]  /*0dc0*/  @P0 BRA `(.L_x_18) ;  /* 0x0000000000940947 */ /* 0x000fea0003800000 */
[----:B------:R-:W-:-:S04]  /*0dd0*/  SHF.L.U32 R14, R7, 0x8, RZ ;  /* 0x00000008070e7819 */ /* 0x000fc800000006ff */
[----:B------:R-:W-:-:S13]  /*0de0*/  ISETP.GE.AND P0, PT, R14, R15, PT ;  /* 0x0000000f0e00720c */ /* 0x000fda0003f06270 */
[----:B------:R-:W-:Y:S05]  /*0df0*/  @!P0 BRA `(.L_x_19) ;  /* 0x0000000000388947 */ /* 0x000fea0003800000 */
[----:B------:R-:W-:Y:S01]  /*0e00*/  VIADD R7, R6, 0x1 ;  /* 0x0000000106077836 */ /* 0x000fe20000000000 */
[----:B------:R-:W-:-:S04]  /*0e10*/  MOV R6, 0xffffffff ;  /* 0xffffffff00067802 */ /* 0x000fc80000000f00 */
[----:B------:R-:W-:-:S13]  /*0e20*/  ISETP.GT.U32.AND P0, PT, R7, 0x1f, PT ;  /* 0x0000001f0700780c */ /* 0x000fda0003f04070 */
[----:B------:R-:W-:Y:S05]  /*0e30*/  @P0 BRA `(.L_x_20) ;  /* 0x0000000000240947 */ /* 0x000fea0003800000 */
[----:B------:R-:W-:Y:S01]  /*0e40*/  ISETP.GT.AND P0, PT, R19, R14, PT ;  /* 0x0000000e1300720c */ /* 0x000fe20003f04270 */
[----:B------:R-:W-:-:S05]  /*0e50*/  IMAD.MOV.U32 R6, RZ, RZ, -0x1 ;  /* 0xffffffffff067424 */ /* 0x000fca00078e00ff */
[----:B------:R-:W-:-:S07]  /*0e60*/  SHF.L.U32 R7, R6, R7, RZ ;  /* 0x0000000706077219 */ /* 0x000fce00000006ff */
[----:B------:R-:W-:-:S04]  /*0e70*/  VOTE.ANY R6, PT, P0 ;  /* 0x0000000000067806 */ /* 0x000fc800000e0100 */
[----:B------:R-:W-:-:S05]  /*0e80*/  LOP3.LUT P0, R7, R6, RZ, R7, 0xa0, !PT ;  /* 0x000000ff06077212 */ /* 0x000fca000780a007 */
[----:B------:R-:W-:-:S05]  /*0e90*/  VIADD R6, R7, 0xffffffff ;  /* 0xffffffff07067836 */ /* 0x000fca0000000000 */
[----:B------:R-:W-:-:S04]  /*0ea0*/  LOP3.LUT R7, R7, R6, RZ, 0xc, !PT ;  /* 0x0000000607077212 */ /* 0x000fc800078e0cff */
[----:B------:R-:W4:Y:S02]  /*0eb0*/  POPC R6, R7 ;  /* 0x0000000700067309 */ /* 0x000f240000000000 */
[----:B----4-:R-:W-:-:S07]  /*0ec0*/  SEL R6, R6, 0xffffffff, P0 ;  /* 0xffffffff06067807 */ /* 0x010fce0000000000 */
.L_x_20:
[----:B------:R4:W3:Y:S02]  /*0ed0*/  SHFL.IDX PT, R15, R19, R6, 0x1f ;  /* 0x00001f06130f7589 */ /* 0x0008e400000e0000 */
.L_x_19:
[----:B------:R-:W5:Y:S01]  /*0ee0*/  S2R R13, SR_CgaCtaId ;  /* 0x00000000000d7919 */ /* 0x000f620000008800 */
[----:B------:R-:W-:Y:S01]  /*0ef0*/  MOV R14, 0x400 ;  /* 0x00000400000e7802 */ /* 0x000fe20000000f00 */
[----:B------:R-:W-:-:S03]  /*0f00*/  IMAD.U32 R21, R0, -0x80000000, RZ ;  /* 0x8000000000157824 */ /* 0x000fc600078e00ff */
[----:B-----5:R-:W-:-:S05]  /*0f10*/  LEA R13, R13, R14, 0x18 ;  /* 0x0000000e0d0d7211 */ /* 0x020fca00078ec0ff */
[----:B------:R-:W-:-:S04]  /*0f20*/  IMAD R14, R10, 0x8, R13 ;  /* 0x000000080a0e7824 */ /* 0x000fc800078e020d */
[----:B------:R-:W5:Y:S02]  /*0f30*/  SYNCS.PHASECHK.TRANS64.TRYWAIT P0, [R14+URZ+0x70], R21 ;  /* 0x000070150e0075a7 */ /* 0x000f6400080011ff */
[----:B-----5:R-:W-:Y:S05]  /*0f40*/  @!P0 BRA `(.L_x_21) ;  /* 0x0000004c00c48947 */ /* 0x020fea0003800000 */
.L_x_88:
[----:B------:R-:W-:Y:S01]  /*0f50*/  ELECT P0, URZ, PT ;  /* 0x0000000000ff782f */ /* 0x000fe20003800000 */
[----:B------:R-:W-:-:S12]  /*0f60*/  IMAD.MOV.U32 R7, RZ, RZ, 0x1 ;  /* 0x00000001ff077424 */ /* 0x000fd800078e00ff */
[C---:B------:R-:W-:Y:S02]  /*0f70*/  @P0 IMAD R13, R10.reuse, 0x10, R13 ;  /* 0x000000100a0d0824 */ /* 0x040fe400078e020d */
[----:B------:R-:W-:-:S03]  /*0f80*/  VIADD R10, R10, 0x1 ;  /* 0x000000010a0a7836 */ /* 0x000fc60000000000 */
[----:B------:R4:W-:Y:S02]  /*0f90*/  @P0 STS.128 [R13+0x34410], R4 ;  /* 0x034410040d000388 */ /* 0x0009e40000000c00 */
[----:B------:R-:W-:Y:S01]  /*0fa0*/  ISETP.NE.AND P0, PT, R10, 0x2, PT ;  /* 0x000000020a00780c */ /* 0x000fe20003f05270 */
[----:B------:R5:W-:Y:S06]  /*0fb0*/  MEMBAR.ALL.CTA ;  /* 0x0000000000007992 */ /* 0x000bec0000008000 */
[----:B-----5:R-:W5:Y:S01]  /*0fc0*/  FENCE.VIEW.ASYNC.S ;  /* 0x00000000000073c6 */ /* 0x020f620000000000 */
[----:B----4-:R-:W-:-:S02]  /*0fd0*/  SEL R21, RZ, 0x1, P0 ;  /* 0x00000001ff157807 */ /* 0x010fc40000000000 */
[----:B------:R-:W-:Y:S02]  /*0fe0*/  SEL R10, R10, RZ, P0 ;  /* 0x000000ff0a0a7207 */ /* 0x000fe40000000000 */
[----:B------:R-:W-:Y:S01]  /*0ff0*/  LOP3.LUT R0, R0, R21, RZ, 0x3c, !PT ;  /* 0x0000001500007212 */ /* 0x000fe200078e3cff */
[----:B-----5:R-:W-:Y:S06]  /*1000*/  BAR.SYNC.DEFER_BLOCKING 0x4, 0x20 ;  /* 0x0100800000007b1d */ /* 0x020fec0000010000 */
[----:B------:R4:W-:Y:S02]  /*1010*/  SYNCS.ARRIVE.TRANS64.ART0 RZ, [R14+URZ+0x60], R7 ;  /* 0x000060070eff79a7 */ /* 0x0009e400085000ff */
.L_x_18:
[----:B------:R-:W-:-:S04]  /*1020*/  IMAD.IADD R18, R17, 0x1, R18 ;  /* 0x0000000111127824 */ /* 0x000fc800078e0212 */
[C---:B---3--:R-:W-:Y:S01]  /*1030*/  IMAD.HI.U32 R5, R18.reuse, R9, RZ ;  /* 0x0000000912057227 */ /* 0x048fe200078e00ff */
[----:B------:R-:W-:-:S04]  /*1040*/  ISETP.GE.AND P0, PT, R18, 0x100, PT ;  /* 0x000001001200780c */ /* 0x000fc80003f06270 */
[----:B------:R-:W-:-:S04]  /*1050*/  IADD3 R4, PT, PT, R18, -R5, RZ ;  /* 0x8000000512047210 */ /* 0x000fc80007ffe0ff */
[----:B------:R-:W-:-:S05]  /*1060*/  SHF.R.U32.HI R4, RZ, UR15, R4 ;  /* 0x0000000fff047c19 */ /* 0x000fca0008011604 */
[----:B------:R-:W-:-:S05]  /*1070*/  IMAD.IADD R5, R5, 0x1, R4 ;  /* 0x0000000105057824 */ /* 0x000fca00078e0204 */
[----:B------:R-:W-:-:S04]  /*1080*/  SHF.R.U32.HI R5, RZ, UR14, R5 ;  /* 0x0000000eff057c19 */ /* 0x000fc80008011605 */
[----:B------:R-:W-:-:S05]  /*1090*/  IADD3 R5, PT, PT, -R5, RZ, RZ ;  /* 0x000000ff05057210 */ /* 0x000fca0007ffe1ff */
[----:B----4-:R-:W-:-:S04]  /*10a0*/  IMAD R14, R8, R5, R18 ;  /* 0x00000005080e7224 */ /* 0x010fc800078e0212 */
[----:B--2---:R-:W-:-:S04]  /*10b0*/  IMAD.HI.U32 R5, R14, R3, RZ ;  /* 0x000000030e057227 */ /* 0x004fc800078e00ff */
[----:B------:R-:W-:-:S05]  /*10c0*/  IMAD.IADD R4, R14, 0x1, -R5 ;  /* 0x000000010e047824 */ /* 0x000fca00078e0a05 */
[----:B------:R-:W-:-:S04]  /*10d0*/  SHF.R.U32.HI R4, RZ, UR11, R4 ;  /* 0x0000000bff047c19 */ /* 0x000fc80008011604 */
[----:B------:R-:W-:-:S04]  /*10e0*/  IADD3 R5, PT, PT, R5, R4, RZ ;  /* 0x0000000405057210 */ /* 0x000fc80007ffe0ff */
[----:B------:R-:W-:-:S05]  /*10f0*/  SHF.R.U32.HI R5, RZ, UR10, R5 ;  /* 0x0000000aff057c19 */ /* 0x000fca0008011605 */
[----:B------:R-:W-:-:S04]  /*1100*/  IMAD.HI.U32 R7, R5, R12, RZ ;  /* 0x0000000c05077227 */ /* 0x000fc800078e00ff */
[----:B------:R-:W-:-:S05]  /*1110*/  IMAD.IADD R4, R5, 0x1, -R7 ;  /* 0x0000000105047824 */ /* 0x000fca00078e0a07 */
[----:B------:R-:W-:-:S04]  /*1120*/  SHF.R.U32.HI R4, RZ, UR9, R4 ;  /* 0x00000009ff047c19 */ /* 0x000fc80008011604 */
[----:B------:R-:W-:-:S04]  /*1130*/  IADD3 R4, PT, PT, R7, R4, RZ ;  /* 0x0000000407047210 */ /* 0x000fc80007ffe0ff */
[----:B------:R-:W-:-:S05]  /*1140*/  SHF.R.U32.HI R4, RZ, UR8, R4 ;  /* 0x00000008ff047c19 */ /* 0x000fca0008011604 */
[----:B------:R-:W-:-:S04]  /*1150*/  IMAD.MOV R4, RZ, RZ, -R4 ;  /* 0x000000ffff047224 */ /* 0x000fc800078e0a04 */
[----:B-1----:R-:W-:Y:S01]  /*1160*/  IMAD R4, R11, R4, R5 ;  /* 0x000000040b047224 */ /* 0x002fe200078e0205 */
[----:B------:R-:W-:-:S03]  /*1170*/  IADD3 R5, PT, PT, -R5, RZ, RZ ;  /* 0x000000ff05057210 */ /* 0x000fc60007ffe1ff */
[----:B------:R-:W-:Y:S02]  /*1180*/  IMAD.IADD R4, R4, 0x1, R4 ;  /* 0x0000000104047824 */ /* 0x000fe400078e0204 */
[----:B------:R-:W-:-:S03]  /*1190*/  IMAD R5, R2, R5, R14 ;  /* 0x0000000502057224 */ /* 0x000fc600078e020e */
[----:B------:R-:W-:Y:S01]  /*11a0*/  LOP3.LUT R4, R4, UR75, RZ, 0xfc, !PT ;  /* 0x0000004b04047c12 */ /* 0x000fe2000f8efcff */
[----:B------:R-:W-:Y:S06]  /*11b0*/  @!P0 BRA `(.L_x_22) ;  /* 0xfffffff800e08947 */ /* 0x000fec000383ffff */
.L_x_17:
[----:B------:R-:W3:Y:S01]  /*11c0*/  S2UR UR16, SR_CgaCtaId ;  /* 0x00000000001079c3 */ /* 0x000ee20000008800 */
[----:B------:R-:W-:Y:S01]  /*11d0*/  UMOV UR4, 0x400 ;  /* 0x0000040000047882 */ /* 0x000fe20000000000 */
[----:B------:R-:W-:Y:S01]  /*11e0*/  IMAD.U32 R6, R0, -0x80000000, RZ ;  /* 0x8000000000067824 */ /* 0x000fe200078e00ff */
[C---:B------:R-:W-:Y:S01]  /*11f0*/  ISETP.NE.AND P0, PT, R10.reuse, 0x1, PT ;  /* 0x000000010a00780c */ /* 0x040fe20003f05270 */
[----:B------:R-:W-:-:S05]  /*1200*/  VIADD R3, R10, 0x2 ;  /* 0x000000020a037836 */ /* 0x000fca0000000000 */
[----:B------:R-:W-:Y:S01]  /*1210*/  SEL R3, R3, 0x1, P0 ;  /* 0x0000000103037807 */ /* 0x000fe20000000000 */
[----:B---3--:R-:W-:-:S06]  /*1220*/  ULEA UR4, UR16, UR4, 0x18 ;  /* 0x0000000410047291 */ /* 0x008fcc000f8ec0ff */
[----:B--2---:R-:W-:-:S04]  /*1230*/  LEA R2, R10, UR4, 0x3 ;  /* 0x000000040a027c11 */ /* 0x004fc8000f8e18ff */
[----:B------:R-:W2:Y:S02]  /*1240*/  SYNCS.PHASECHK.TRANS64.TRYWAIT P1, [R2+URZ+0x70], R6 ;  /* 0x00007006020075a7 */ /* 0x000ea400080211ff */
[----:B--2---:R-:W-:Y:S05]  /*1250*/  @!P1 BRA `(.L_x_23) ;  /* 0x0000004c00189947 */ /* 0x004fea0003800000 */
.L_x_90:
[----:B------:R-:W-:Y:S02]  /*1260*/  ELECT P2, URZ, PT ;  /* 0x0000000000ff782f */ /* 0x000fe40003840000 */
[C---:B------:R-:W-:Y:S01]  /*1270*/  ISETP.NE.AND P0, PT, R3.reuse, 0x2, PT ;  /* 0x000000020300780c */ /* 0x040fe20003f05270 */
[----:B--2---:R-:W-:Y:S02]  /*1280*/  IMAD.MOV.U32 R7, RZ, RZ, RZ ;  /* 0x000000ffff077224 */ /* 0x004fe400078e00ff */
[----:B------:R-:W-:Y:S01]  /*1290*/  IMAD.MOV.U32 R11, RZ, RZ, 0x1 ;  /* 0x00000001ff0b7424 */ /* 0x000fe200078e00ff */
[----:B------:R-:W-:Y:S02]  /*12a0*/  ISETP.EQ.XOR P1, PT, R10, 0x1, !P0 ;  /* 0x000000010a00780c */ /* 0x000fe40004722a70 */
[----:B------:R-:W-:Y:S02]  /*12b0*/  SEL R3, R3, RZ, P0 ;  /* 0x000000ff03037207 */ /* 0x000fe40000000000 */
[----:B------:R-:W-:-:S02]  /*12c0*/  SEL R9, RZ, 0x1, !P1 ;  /* 0x00000001ff097807 */ /* 0x000fc40004800000 */
[----:B------:R-:W-:Y:S02]  /*12d0*/  LEA R3, R3, UR4, 0x3 ;  /* 0x0000000403037c11 */ /* 0x000fe4000f8e18ff */
[----:B------:R-:W-:Y:S01]  /*12e0*/  @P2 LEA R10, R10, UR4, 0x4 ;  /* 0x000000040a0a2c11 */ /* 0x000fe2000f8e20ff */
[----:B------:R-:W-:Y:S01]  /*12f0*/  @P2 IMAD.MOV.U32 R6, RZ, RZ, -0x1 ;  /* 0xffffffffff062424 */ /* 0x000fe200078e00ff */
[----:B------:R-:W-:-:S04]  /*1300*/  LOP3.LUT R9, R0, R9, RZ, 0x3c, !PT ;  /* 0x0000000900097212 */ /* 0x000fc800078e3cff */
[----:B------:R2:W-:Y:S01]  /*1310*/  @P2 STS.128 [R10+0x34410], R4 ;  /* 0x034410040a002388 */ /* 0x0005e20000000c00 */
[----:B------:R-:W-:Y:S01]  /*1320*/  IMAD.U32 R8, R9, -0x80000000, RZ ;  /* 0x8000000009087824 */ /* 0x000fe200078e00ff */
[----:B------:R3:W-:Y:S06]  /*1330*/  MEMBAR.ALL.CTA ;  /* 0x0000000000007992 */ /* 0x0007ec0000008000 */
[----:B---3--:R-:W3:Y:S02]  /*1340*/  FENCE.VIEW.ASYNC.S ;  /* 0x00000000000073c6 */ /* 0x008ee40000000000 */
[----:B---3--:R-:W-:Y:S06]  /*1350*/  BAR.SYNC.DEFER_BLOCKING 0x4, 0x20 ;  /* 0x0100800000007b1d */ /* 0x008fec0000010000 */
[----:B------:R2:W-:Y:S01]  /*1360*/  SYNCS.ARRIVE.TRANS64.ART0 RZ, [R2+URZ+0x60], R11 ;  /* 0x0000600b02ff79a7 */ /* 0x0005e200085000ff */
[----:B------:R-:W3:Y:S02]  /*1370*/  SYNCS.PHASECHK.TRANS64.TRYWAIT P0, [R3+URZ+0x70], R8 ;  /* 0x00007008030075a7 */ /* 0x000ee400080011ff */
[----:B--23--:R-:W-:Y:S05]  /*1380*/  @!P0 BRA `(.L_x_24) ;  /* 0x0000004800e48947 */ /* 0x00cfea0003800000 */
.L_x_16:
[----:B-1----:R-:W-:Y:S01]  /*1390*/  ULEA.HI UR4, UR16, UR16, URZ, 0x1 ;  /* 0x0000001010047291 */ /* 0x002fe2000f8f08ff */
[----:B------:R-:W-:-:S05]  /*13a0*/  ISETP.NE.AND P0, PT, R84, 0x5, PT ;  /* 0x000000055400780c */ /* 0x000fca0003f05270 */
[----:B------:R-:W-:Y:S01]  /*13b0*/  IMAD.U32 R85, RZ, RZ, UR4 ;  /* 0x00000004ff557e24 */ /* 0x000fe2000f8e00ff */
[----:B------:R-:W-:-:S04]  /*13c0*/  ULOP3.LUT UR4, UR4, 0xfffffffe, URZ, 0xc0, !UPT ;  /* 0xfffffffe04047892 */ /* 0x000fc8000f8ec0ff */
[----:B------:R-:W-:Y:S02]  /*13d0*/  UIADD3 UR73, UPT, UPT, -UR4, UR16, URZ ;  /* 0x0000001004497290 */ /* 0x000fe4000fffe1ff */
[----:B------:R-:W-:Y:S01]  /*13e0*/  MOV R86, UR4 ;  /* 0x0000000400567c02 */ /* 0x000fe20008000f00 */
[----:B------:R-:W-:Y:S09]  /*13f0*/  @P0 BRA `(.L_x_25) ;  /* 0x0000000800400947 */ /* 0x000ff20003800000 */
[----:B------:R-:W-:Y:S02]  /*1400*/  UMOV UR14, 0x400 ;  /* 0x00000400000e7882 */ /* 0x000fe40000000000 */
[----:B------:R-:W-:-:S09]  /*1410*/  ULEA UR14, UR16, UR14, 0x18 ;  /* 0x0000000e100e7291 */ /* 0x000fd2000f8ec0ff */
[----:B------:R-:W1:Y:S02]  /*1420*/  SYNCS.PHASECHK.TRANS64.TRYWAIT P0, [UR14+0x60], RZ ;  /* 0x000060ffff0075a7 */ /* 0x000e64000800110e */
[----:B-1----:R-:W-:Y:S05]  /*1430*/  @!P0 BRA `(.L_x_26) ;  /* 0x0000004800d08947 */ /* 0x002fea0003800000 */
.L_x_93:
[----:B------:R-:W3:Y:S01]  /*1440*/  LDS.128 R4, [UR14+0x34410] ;  /* 0x0344100eff047984 */ /* 0x000ee20008000c00 */
[----:B-1----:R-:W-:Y:S01]  /*1450*/  HFMA2 R0, -RZ, RZ, 0, 5.9604644775390625e-08 ;  /* 0x00000001ff007431 */ /* 0x002fe200000001ff */
[----:B------:R-:W-:Y:S01]  /*1460*/  UMOV UR15, 0x1 ;  /* 0x00000001000f7882 */ /* 0x000fe20000000000 */
[----:B------:R-:W-:Y:S01]  /*1470*/  UMOV UR5, URZ ;  /* 0x000000ff00057c82 */ /* 0x000fe20008000000 */
[----:B------:R1:W-:Y:S06]  /*1480*/  MEMBAR.ALL.CTA ;  /* 0x0000000000007992 */ /* 0x0003ec0000008000 */
[----:B-1----:R-:W1:Y:S02]  /*1490*/  FENCE.VIEW.ASYNC.S ;  /* 0x00000000000073c6 */ /* 0x002e640000000000 */
[----:B-1----:R1:W-:Y:S01]  /*14a0*/  SYNCS.ARRIVE.TRANS64.ART0 RZ, [UR14+0x70], R0 ;  /* 0x00007000ffff79a7 */ /* 0x0023e2000850000e */
[----:B---3--:R-:W-:-:S13]  /*14b0*/  ISETP.NE.AND P0, PT, R7, 0x1, PT ;  /* 0x000000010700780c */ /* 0x008fda0003f05270 */
[----:B-1----:R-:W-:Y:S05]  /*14c0*/  @P0 BRA `(.L_x_27) ;  /* 0x0000000400a40947 */ /* 0x002fea0003800000 */
[----:B------:R-:W-:Y:S01]  /*14d0*/  R2UR UR4, R4 ;  /* 0x00000000040472ca */ /* 0x000fe200000e0000 */
[----:B------:R-:W-:Y:S01]  /*14e0*/  IMAD.MOV.U32 R8, RZ, RZ, 0x1 ;  /* 0x00000001ff087424 */ /* 0x000fe200078e00ff */
[----:B------:R-:W-:Y:S01]  /*14f0*/  R2UR UR12, R5 ;  /* 0x00000000050c72ca */ /* 0x000fe200000e0000 */
[----:B------:R-:W-:Y:S01]  /*1500*/  IMAD.MOV.U32 R2, RZ, RZ, RZ ;  /* 0x000000ffff027224 */ /* 0x000fe200078e00ff */
[----:B------:R-:W-:Y:S01]  /*1510*/  R2UR UR28, R6 ;  /* 0x00000000061c72ca */ /* 0x000fe200000e0000 */
[----:B------:R-:W1:Y:S01]  /*1520*/  LDCU.64 UR40, c[0x0][0x348] ;  /* 0x00006900ff2877ac */ /* 0x000e620008000a00 */
[----:B------:R-:W-:Y:S01]  /*1530*/  UMOV UR15, 0x1 ;  /* 0x00000001000f7882 */ /* 0x000fe20000000000 */
[----:B------:R-:W-:-:S12]  /*1540*/  UMOV UR5, URZ ;  /* 0x000000ff00057c82 */ /* 0x000fd80008000000 */
.L_x_33:
[----:B------:R-:W-:Y:S02]  /*1550*/  USHF.L.U32 UR6, UR15, 0x1f, URZ ;  /* 0x0000001f0f067899 */ /* 0x000fe400080006ff */
[----:B------:R-:W-:Y:S02]  /*1560*/  ULEA UR7, UR5, UR14, 0x3 ;  /* 0x0000000e05077291 */ /* 0x000fe4000f8e18ff */
[----:B-1----:R-:W-:Y:S02]  /*1570*/  UIADD3 UR36, UP2, UPT, UR40, 0xc0, URZ ;  /* 0x000000c028247890 */ /* 0x002fe4000ff5e0ff */
[----:B------:R-:W-:Y:S01]  /*1580*/  MOV R0, UR6 ;  /* 0x0000000600007c02 */ /* 0x000fe20008000f00 */
[----:B------:R-:W-:Y:S02]  /*1590*/  UIADD3 UR38, UP3, UPT, UR40, 0x40, URZ ;  /* 0x0000004028267890 */ /* 0x000fe4000ff7e0ff */
[----:B------:R-:W-:Y:S02]  /*15a0*/  UIADD3 UR30, UP1, UPT, UR40, 0x140, URZ ;  /* 0x00000140281e7890 */ /* 0x000fe4000ff3e0ff */
[----:B------:R1:W3:Y:S01]  /*15b0*/  SYNCS.PHASECHK.TRANS64.TRYWAIT P1, [UR7+0x28], R0 ;  /* 0x00002800ff0075a7 */ /* 0x0002e20008021107 */
[----:B------:R-:W-:-:S02]  /*15c0*/  ULEA.HI UR7, UR4, UR4, URZ, 0x1 ;  /* 0x0000000404077291 */ /* 0x000fc4000f8f08ff */
[----:B------:R-:W-:Y:S02]  /*15d0*/  UIADD3 UR22, UP0, UPT, UR40, 0x1c0, URZ ;  /* 0x000001c028167890 */ /* 0x000fe4000ff1e0ff */
[----:B------:R-:W-:Y:S02]  /*15e0*/  ULOP3.LUT UR6, UR7, 0xfffffffe, URZ, 0xc0, !UPT ;  /* 0xfffffffe07067892 */ /* 0x000fe4000f8ec0ff */
[----:B------:R-:W-:Y:S02]  /*15f0*/  USHF.R.S32.HI UR7, URZ, 0x1, UR7 ;  /* 0x00000001ff077899 */ /* 0x000fe40008011407 */
[----:B------:R-:W-:Y:S02]  /*1600*/  UISETP.NE.AND UP4, UPT, UR4, UR6, UPT ;  /* 0x000000060400728c */ /* 0x000fe4000bf85270 */
[----:B------:R-:W-:Y:S02]  /*1610*/  UIADD3 UR35, UPT, UPT, UR7, -0x1, URZ ;  /* 0xffffffff07237890 */ /* 0x000fe4000fffe0ff */
[----:B------:R-:W-:-:S02]  /*1620*/  UISETP.LT.AND UP4, UPT, UR4, URZ, UP4 ;  /* 0x000000ff0400728c */ /* 0x000fc4000a781270 */
[----:B------:R-:W-:Y:S02]  /*1630*/  ULEA UR27, UR12, UR76, 0x8 ;  /* 0x0000004c0c1b7291 */ /* 0x000fe4000f8e40ff */
[----:B------:R-:W-:Y:S02]  /*1640*/  UIADD3.X UR37, UPT, UPT, URZ, UR41, URZ, UP2, !UPT ;  /* 0x00000029ff257290 */ /* 0x000fe400097fe4ff */
[----:B------:R-:W-:Y:S02]  /*1650*/  UIADD3 UR12, UPT, UPT, UR73, UR12, UR12 ;  /* 0x0000000c490c7290 */ /* 0x000fe4000fffe00c */
[----:B------:R-:W-:Y:S02]  /*1660*/  UIADD3.X UR39, UPT, UPT, URZ, UR41, URZ, UP3, !UPT ;  /* 0x00000029ff277290 */ /* 0x000fe40009ffe4ff */
[----:B------:R-:W-:Y:S02]  /*1670*/  UIADD3.X UR31, UPT, UPT, URZ, UR41, URZ, UP1, !UPT ;  /* 0x00000029ff1f7290 */ /* 0x000fe40008ffe4ff */
[----:B------:R-:W-:-:S02]  /*1680*/  @!UP4 UIADD3 UR35, UPT, UPT, UR7, URZ, URZ ;  /* 0x000000ff0723c290 */ /* 0x000fc4000fffe0ff */
[----:B------:R-:W-:Y:S02]  /*1690*/  UIADD3.X UR23, UPT, UPT, URZ, UR41, URZ, UP0, !UPT ;  /* 0x00000029ff177290 */ /* 0x000fe400087fe4ff */
[----:B------:R-:W-:Y:S02]  /*16a0*/  UIADD3 UR20, UPT, UPT, UR35, UR35, URZ ;  /* 0x0000002323147290 */ /* 0x000fe4000fffe0ff */
[----:B------:R-:W-:Y:S02]  /*16b0*/  ULEA UR35, UR35, UR76, 0x8 ;  /* 0x0000004c23237291 */ /* 0x000fe4000f8e40ff */
[----:B------:R-:W-:Y:S02]  /*16c0*/  ULOP3.LUT UR20, UR20, UR75, URZ, 0xfc, !UPT ;  /* 0x0000004b14147292 */ /* 0x000fe4000f8efcff */
[----:B------:R-:W-:Y:S01]  /*16d0*/  UISETP.NE.AND UP2, UPT, UR75, URZ, UPT ;  /* 0x000000ff4b00728c */ /* 0x000fe2000bf45270 */
[----:B------:R-:W-:Y:S01]  /*16e0*/  UMOV UR6, URZ ;  /* 0x000000ff00067c82 */ /* 0x000fe20008000000 */
[----:B------:R-:W-:Y:S01]  /*16f0*/  UMOV UR18, URZ ;  /* 0x000000ff00127c82 */ /* 0x000fe20008000000 */
[----:B-1----:R-:W-:-:S08]  /*1700*/  UMOV UR10, URZ ;  /* 0x000000ff000a7c82 */ /* 0x002fd00008000000 */
.L_x_31:
[----:B----4-:R-:W-:Y:S02]  /*1710*/  USHF.L.U32 UR34, UR6, 0x8, URZ ;  /* 0x0000000806227899 */ /* 0x010fe400080006ff */
[----:B------:R-:W-:Y:S02]  /*1720*/  USHF.L.U32 UR19, UR6, 0x2, URZ ;  /* 0x0000000206137899 */ /* 0x000fe400080006ff */
[----:B------:R-:W-:Y:S01]  /*1730*/  ULEA UR4, UR5, UR14, 0x3 ;  /* 0x0000000e05047291 */ /* 0x000fe2000f8e18ff */
[----:B-1-3--:R-:W-:Y:S11]  /*1740*/  @P1 BRA `(.L_x_28) ;  /* 0x0000000000101947 */ /* 0x00aff60003800000 */
[----:B------:R-:W-:-:S06]  /*1750*/  USHF.L.U32 UR7, UR15, 0x1f, URZ ;  /* 0x0000001f0f077899 */ /* 0x000fcc00080006ff */
[----:B------:R-:W-:-:S04]  /*1760*/  MOV R0, UR7 ;  /* 0x0000000700007c02 */ /* 0x000fc80008000f00 */
[----:B------:R-:W1:Y:S02]  /*1770*/  SYNCS.PHASECHK.TRANS64.TRYWAIT P0, [UR4+0x28], R0 ;  /* 0x00002800ff0075a7 */ /* 0x000e640008001104 */
[----:B-1----:R-:W-:Y:S05]  /*1780*/  @!P0 BRA `(.L_x_29) ;  /* 0x0000004800148947 */ /* 0x002fea0003800000 */
.L_x_28:
[----:B------:R-:W-:Y:S05]  /*1790*/  BRA.U UP2, `(.L_x_30) ;  /* 0x00000001020c7547 */ /* 0x000fea000b800000 */
[----:B------:R-:W-:-:S13]  /*17a0*/  ELECT P0, URZ, PT ;  /* 0x0000000000ff782f */ /* 0x000fda0003800000 */
[----:B-1----:R-:W-:-:S04]  /*17b0*/  @P0 MOV R0, 0x13000 ;  /* 0x0001300000000802 */ /* 0x002fc80000000f00 */
[----:B------:R3:W-:Y:S03]  /*17c0*/  @P0 SYNCS.ARRIVE.TRANS64 RZ, [UR4], R0 ;  /* 0x00000000ffff09a7 */ /* 0x0007e60008000004 */
.L_x_30:
[----:B------:R-:W-:Y:S01]  /*17d0*/  USHF.L.U32 UR7, UR5, 0xf, URZ ;  /* 0x0000000f05077899 */ /* 0x000fe200080006ff */
[----:B------:R-:W-:Y:S01]  /*17e0*/  PLOP3.LUT P1, PT, PT, PT, PT, 0x80, 0x8 ;  /* 0x000000000008781c */ /* 0x000fe20003f2f070 */
[----:B------:R-:W-:Y:S02]  /*17f0*/  ULEA UR16, UR5, UR14, 0xb ;  /* 0x0000000e05107291 */ /* 0x000fe4000f8e58ff */
[----:B------:R-:W-:Y:S02]  /*1800*/  ULEA UR8, UR5, UR73, 0x1 ;  /* 0x0000004905087291 */ /* 0x000fe4000f8e08ff */
[----:B------:R-:W-:Y:S02]  /*1810*/  UIADD3 UR5, UPT, UPT, UR5, 0x1, URZ ;  /* 0x0000000105057890 */ /* 0x000fe4000fffe0ff */
[----:B------:R-:W-:Y:S02]  /*1820*/  UISETP.GT.U32.AND UP0, UPT, UR6, 0xe, UPT ;  /* 0x0000000e0600788c */ /* 0x000fe4000bf04070 */
[----:B------:R-:W-:-:S02]  /*1830*/  UISETP.NE.AND UP1, UPT, UR5, 0x5, UPT ;  /* 0x000000050500788c */ /* 0x000fc4000bf25270 */
[----:B------:R-:W-:Y:S02]  /*1840*/  ULOP3.LUT UR33, UR4, 0xfefffff8, URZ, 0xc0, !UPT ;  /* 0xfefffff804217892 */ /* 0x000fe4000f8ec0ff */
[----:B------:R-:W-:Y:S01]  /*1850*/  ULEA.HI.SX32 UR4, UR7, UR14, 0x1f ;  /* 0x0000000e07047291 */ /* 0x000fe2000f8ffaff */
[----:B------:R-:W-:Y:S01]  /*1860*/  PLOP3.LUT P0, PT, PT, PT, UP0, 0x80, 0x8 ;  /* 0x000000000008781c */ /* 0x000fe20003f0f008 */
[----:B------:R-:W-:Y:S02]  /*1870*/  USEL UR7, URZ, 0x1, UP1 ;  /* 0x00000001ff077887 */ /* 0x000fe40008800000 */
[----:B------:R-:W-:Y:S02]  /*1880*/  ULEA UR8, UR8, UR14, 0xb ;  /* 0x0000000e08087291 */ /* 0x000fe4000f8e58ff */
[----:B------:R-:W-:Y:S02]  /*1890*/  ULOP3.LUT UR15, UR15, UR7, URZ, 0x3c, !UPT ;  /* 0x000000070f0f7292 */ /* 0x000fe4000f8e3cff */
[----:B------:R-:W-:-:S02]  /*18a0*/  USEL UR5, UR5, URZ, UP1 ;  /* 0x000000ff05057287 */ /* 0x000fc40008800000 */
[----:B------:R-:W-:Y:S02]  /*18b0*/  UIADD3 UR32, UPT, UPT, UR4, 0x4c00, URZ ;  /* 0x00004c0004207890 */ /* 0x000fe4000fffe0ff */
[----:B------:R-:W-:Y:S02]  /*18c0*/  UIADD3 UR24, UPT, UPT, UR4, 0x18c00, URZ ;  /* 0x00018c0004187890 */ /* 0x000fe4000fffe0ff */
[----:B------:R-:W-:Y:S02]  /*18d0*/  UIADD3 UR16, UPT, UPT, UR16, 0x2cc00, URZ ;  /* 0x0002cc0010107890 */ /* 0x000fe4000fffe0ff */
[----:B------:R-:W-:Y:S02]  /*18e0*/  UIADD3 UR8, UPT, UPT, UR8, 0x2f400, URZ ;  /* 0x0002f40008087890 */ /* 0x000fe4000fffe0ff */
[----:B------:R-:W-:Y:S01]  /*18f0*/  @!UP0 USHF.L.U32 UR4, UR15, 0x1f, URZ ;  /* 0x0000001f0f048899 */ /* 0x000fe200080006ff */
[----:B------:R4:W-:Y:S01]  /*1900*/  UTMALDG.2D.2CTA [UR32], [UR38], desc[URZ] ;  /* 0x0000ff20260075b4 */ /* 0x0009e20008209000 */
[----:B------:R-:W-:Y:S01]  /*1910*/  @!UP0 ULEA UR7, UR5, UR14, 0x3 ;  /* 0x0000000e05078291 */ /* 0x000fe2000f8e18ff */
[----:B------:R-:W-:Y:S01]  /*1920*/  UMOV UR26, UR34 ;  /* 0x00000022001a7c82 */ /* 0x000fe20008000000 */
[----:B------:R-:W-:Y:S01]  /*1930*/  UMOV UR25, UR33 ;  /* 0x0000002100197c82 */ /* 0x000fe20008000000 */
[----:B------:R-:W-:Y:S01]  /*1940*/  UMOV UR17, UR33 ;  /* 0x0000002100117c82 */ /* 0x000fe20008000000 */
[----:B-1-3--:R-:W-:Y:S01]  /*1950*/  IMAD.U32 R0, RZ, RZ, UR4 ;  /* 0x00000004ff007e24 */ /* 0x00afe2000f8e00ff */
[----:B------:R-:W-:Y:S01]  /*1960*/  UMOV UR21, 0x30000 ;  /* 0x0003000000157882 */ /* 0x000fe20000000000 */
[----:B------:R-:W-:Y:S01]  /*1970*/  UMOV UR11, UR19 ;  /* 0x00000013000b7c82 */ /* 0x000fe20008000000 */
[----:B------:R-:W-:Y:S01]  /*1980*/  UMOV UR13, UR28 ;  /* 0x0000001c000d7c82 */ /* 0x000fe20008000000 */
[----:B------:R-:W-:Y:S01]  /*1990*/  UMOV UR9, UR33 ;  /* 0x0000002100097c82 */ /* 0x000fe20008000000 */
[----:B------:R4:W-:Y:S01]  /*19a0*/  UTMALDG.3D.2CTA [UR24], [UR36], desc[URZ] ;  /* 0x0000ff18240075b4 */ /* 0x0009e20008211000 */
[----:B------:R-:W-:-:S04]  /*19b0*/  UIADD3 UR4, UPT, UPT, UR6, 0x1, URZ ;  /* 0x0000000106047890 */ /* 0x000fc8000fffe0ff */
[----:B------:R-:W-:Y:S01]  /*19c0*/  UISETP.NE.AND UP0, UPT, UR4, 0x10, UPT ;  /* 0x000000100400788c */ /* 0x000fe2000bf05270 */
[----:B------:R4:W-:Y:S02]  /*19d0*/  UTMALDG.3D.2CTA [UR16], [UR30], desc[URZ] ;  /* 0x0000ff101e0075b4 */ /* 0x0009e40008211000 */
[----:B------:R-:W-:Y:S01]  /*19e0*/  UMOV UR6, UR4 ;  /* 0x0000000400067c82 */ /* 0x000fe20008000000 */
[----:B------:R4:W-:Y:S01]  /*19f0*/  UTMALDG.4D.MULTICAST.2CTA [UR8], [UR22], UR21, desc[URZ] ;  /* 0x0000ff08160073b4 */ /* 0x0009e20008219815 */
[----:B------:R4:W1:Y:S04]  /*1a00*/  @!P0 SYNCS.PHASECHK.TRANS64.TRYWAIT P1, [UR7+0x28], R0 ;  /* 0x00002800ff0085a7 */ /* 0x0008680008021107 */
[----:B------:R-:W-:Y:S05]  /*1a10*/  BRA.U UP0, `(.L_x_31) ;  /* 0xfffffffd003c7547 */ /* 0x000fea000b83ffff */
[----:B--2---:R-:W-:Y:S02]  /*1a20*/  LEA R3, R8, UR14, 0x3 ;  /* 0x0000000e08037c11 */ /* 0x004fe4000f8e18ff */
[----:B------:R-:W-:-:S04]  /*1a30*/  SHF.L.U32 R4, R2, 0x1f, RZ ;  /* 0x0000001f02047819 */ /* 0x000fc800000006ff */
[----:B------:R-:W2:Y:S02]  /*1a40*/  SYNCS.PHASECHK.TRANS64.TRYWAIT P0, [R3+URZ+0x60], R4 ;  /* 0x00006004030075a7 */ /* 0x000ea400080011ff */
[----:B--2---:R-:W-:Y:S05]  /*1a50*/  @!P0 BRA `(.L_x_32) ;  /* 0x0000004400808947 */ /* 0x004fea0003800000 */
.L_x_96:
[C---:B------:R-:W-:Y:S01]  /*1a60*/  LEA R4, R8.reuse, UR14, 0x4 ;  /* 0x0000000e08047c11 */ /* 0x040fe2000f8e20ff */
[----:B------:R-:W-:Y:S02]  /*1a70*/  VIADD R8, R8, 0x1 ;  /* 0x0000000108087836 */ /* 0x000fe40000000000 */
[----:B----4-:R-:W-:-:S03]  /*1a80*/  IMAD.MOV.U32 R0, RZ, RZ, 0x1 ;  /* 0x00000001ff007424 */ /* 0x010fc600078e00ff */
[----:B--2---:R-:W2:Y:S01]  /*1a90*/  LDS.128 R4, [R4+0x34410] ;  /* 0x0344100004047984 */ /* 0x004ea20000000c00 */
[C---:B-1----:R-:W-:Y:S01]  /*1aa0*/  ISETP.NE.AND P1, PT, R8.reuse, 0x2, PT ;  /* 0x000000020800780c */ /* 0x042fe20003f25270 */
[----:B------:R1:W-:Y:S06]  /*1ab0*/  MEMBAR.ALL.CTA ;  /* 0x0000000000007992 */ /* 0x0003ec0000008000 */
[----:B-1----:R-:W1:Y:S01]  /*1ac0*/  FENCE.VIEW.ASYNC.S ;  /* 0x00000000000073c6 */ /* 0x002e620000000000 */
[----:B------:R-:W-:Y:S01]  /*1ad0*/  SEL R8, R8, RZ, P1 ;  /* 0x000000ff08087207 */ /* 0x000fe20000800000 */
[----:B-1----:R1:W-:Y:S01]  /*1ae0*/  SYNCS.ARRIVE.TRANS64.ART0 RZ, [R3+URZ+0x70], R0 ;  /* 0x0000700003ff79a7 */ /* 0x0023e200085000ff */
[----:B--2---:R-:W-:-:S02]  /*1af0*/  ISETP.NE.AND P0, PT, R7, 0x1, PT ;  /* 0x000000010700780c */ /* 0x004fc40003f05270 */
[----:B------:R-:W-:Y:S02]  /*1b00*/  R2UR UR4, R4 ;  /* 0x00000000040472ca */ /* 0x000fe400000e0000 */
[----:B------:R-:W-:Y:S02]  /*1b10*/  R2UR UR12, R5 ;  /* 0x00000000050c72ca */ /* 0x000fe400000e0000 */
[----:B------:R-:W-:Y:S02]  /*1b20*/  R2UR UR28, R6 ;  /* 0x00000000061c72ca */ /* 0x000fe400000e0000 */
[----:B-1----:R-:W-:-:S04]  /*1b30*/  SEL R3, RZ, 0x1, P1 ;  /* 0x00000001ff037807 */ /* 0x002fc80000800000 */
[----:B------:R-:W-:Y:S01]  /*1b40*/  LOP3.LUT R2, R2, R3, RZ, 0x3c, !PT ;  /* 0x0000000302027212 */ /* 0x000fe200078e3cff */
[----:B------:R-:W-:Y:S08]  /*1b50*/  @!P0 BRA `(.L_x_33) ;  /* 0xfffffff8007c8947 */ /* 0x000ff0000383ffff */
.L_x_27:
[----:B------:R-:W-:Y:S02]  /*1b60*/  UIADD3 UR4, UPT, UPT, UR5, 0x2, URZ ;  /* 0x0000000205047890 */ /* 0x000fe4000fffe0ff */
[----:B------:R-:W-:-:S04]  /*1b70*/  UISETP.NE.AND UP0, UPT, UR5, 0x4, UPT ;  /* 0x000000040500788c */ /* 0x000fc8000bf05270 */
[----:B------:R-:W-:-:S04]  /*1b80*/  USEL UR4, UR4, 0x1, UP0 ;  /* 0x0000000104047887 */ /* 0x000fc80008000000 */
[----:B------:R-:W-:Y:S02]  /*1b90*/  UIADD3 UR6, UPT, UPT, UR4, 0x1, URZ ;  /* 0x0000000104067890 */ /* 0x000fe4000fffe0ff */
[----:B------:R-:W-:-:S04]  /*1ba0*/  UISETP.NE.AND UP1, UPT, UR4, 0x5, UPT ;  /* 0x000000050400788c */ /* 0x000fc8000bf25270 */
[----:B------:R-:W-:Y:S02]  /*1bb0*/  USEL UR4, UR6, 0x1, UP1 ;  /* 0x0000000106047887 */ /* 0x000fe40008800000 */
[----:B------:R-:W-:Y:S02]  /*1bc0*/  UISETP.EQ.XOR UP1, UPT, UR5, 0x4, !UP1 ;  /* 0x000000040500788c */ /* 0x000fe4000cf22a70 */
[----:B------:R-:W-:Y:S02]  /*1bd0*/  UIADD3 UR5, UPT, UPT, UR4, 0x1, URZ ;  /* 0x0000000104057890 */ /* 0x000fe4000fffe0ff */
[----:B------:R-:W-:Y:S02]  /*1be0*/  UISETP.NE.AND UP0, UPT, UR4, 0x5, UPT ;  /* 0x000000050400788c */ /* 0x000fe4000bf05270 */
[----:B------:R-:W-:Y:S02]  /*1bf0*/  UISETP.EQ.XOR UP1, UPT, UR4, 0x5, UP1 ;  /* 0x000000050400788c */ /* 0x000fe40008f22a70 */
[----:B------:R-:W-:-:S04]  /*1c00*/  USEL UR4, UR5, 0x1, UP0 ;  /* 0x0000000105047887 */ /* 0x000fc80008000000 */
[----:B------:R-:W-:Y:S02]  /*1c10*/  UISETP.EQ.XOR UP1, UPT, UR4, 0x5, UP1 ;  /* 0x000000050400788c */ /* 0x000fe40008f22a70 */
[----:B------:R-:W-:Y:S02]  /*1c20*/  UISETP.NE.AND UP0, UPT, UR4, 0x5, UPT ;  /* 0x000000050400788c */ /* 0x000fe4000bf05270 */
[----:B------:R-:W-:Y:S02]  /*1c30*/  USEL UR5, URZ, 0x1, !UP1 ;  /* 0x00000001ff057887 */ /* 0x000fe4000c800000 */
[----:B------:R-:W-:Y:S02]  /*1c40*/  USEL UR4, UR4, URZ, UP0 ;  /* 0x000000ff04047287 */ /* 0x000fe40008000000 */
[----:B------:R-:W-:Y:S02]  /*1c50*/  ULOP3.LUT UR5, UR15, UR5, URZ, 0x3c, !UPT ;  /* 0x000000050f057292 */ /* 0x000fe4000f8e3cff */
[----:B------:R-:W-:-:S02]  /*1c60*/  ULEA UR4, UR4, UR14, 0x3 ;  /* 0x0000000e04047291 */ /* 0x000fc4000f8e18ff */
[----:B------:R-:W-:Y:S02]  /*1c70*/  USHF.L.U32 UR5, UR5, 0x1f, URZ ;  /* 0x0000001f05057899 */ /* 0x000fe400080006ff */
[----:B------:R-:W-:-:S04]  /*1c80*/  UISETP.NE.AND UP0, UPT, UR75, URZ, UPT ;  /* 0x000000ff4b00728c */ /* 0x000fc8000bf05270 */
[----:B------:R-:W-:-:S04]  /*1c90*/  MOV R0, UR5 ;  /* 0x0000000500007c02 */ /* 0x000fc80008000f00 */
[----:B------:R-:W1:Y:S02]  /*1ca0*/  SYNCS.PHASECHK.TRANS64.TRYWAIT P0, [UR4+0x28], R0 ;  /* 0x00002800ff0075a7 */ /* 0x000e640008001104 */
[----:B-1----:R-:W-:Y:S05]  /*1cb0*/  @!P0 BRA `(.L_x_34) ;  /* 0x0000004400008947 */ /* 0x002fea0003800000 */
.L_x_98:
[----:B------:R-:W-:Y:S05]  /*1cc0*/  BRA.U UP0, `(.L_x_25) ;  /* 0x00000001000c7547 */ /* 0x000fea000b800000 */
[----:B------:R-:W-:-:S13]  /*1cd0*/  ELECT P0, URZ, PT ;  /* 0x0000000000ff782f */ /* 0x000fda0003800000 */
[----:B-1----:R-:W-:-:S04]  /*1ce0*/  @P0 MOV R0, 0x13000 ;  /* 0x0001300000000802 */ /* 0x002fc80000000f00 */
[----:B------:R3:W-:Y:S03]  /*1cf0*/  @P0 SYNCS.ARRIVE.TRANS64 RZ, [UR4], R0 ;  /* 0x00000000ffff09a7 */ /* 0x0007e60008000004 */
.L_x_25:
[----:B------:R-:W-:-:S13]  /*1d00*/  ISETP.NE.AND P0, PT, R84, 0x4, PT ;  /* 0x000000045400780c */ /* 0x000fda0003f05270 */
[----:B------:R-:W-:Y:S05]  /*1d10*/  @P0 BRA `(.L_x_35) ;  /* 0x0000000c00940947 */ /* 0x000fea0003800000 */
[----:B------:R-:W4:Y:S01]  /*1d20*/  S2UR UR51, SR_CgaCtaId ;  /* 0x00000000003379c3 */ /* 0x000f220000008800 */
[----:B------:R-:W-:Y:S01]  /*1d30*/  NOP ;  /* 0x0000000000007918 */ /* 0x000fe20000000000 */
[----:B------:R-:W-:Y:S02]  /*1d40*/  UMOV UR4, 0x400 ;  /* 0x0000040000047882 */ /* 0x000fe40000000000 */
[----:B----4-:R-:W-:-:S04]  /*1d50*/  ULEA UR51, UR51, UR4, 0x18 ;  /* 0x0000000433337291 */ /* 0x010fc8000f8ec0ff */
[----:B------:R-:W-:Y:S06]  /*1d60*/  BAR.SYNC.DEFER_BLOCKING 0x3, 0xa0 ;  /* 0x00c2800000007b1d */ /* 0x000fec0000010000 */
[----:B-1-3--:R-:W1:Y:S01]  /*1d70*/  LDS R0, [UR51+0x88] ;  /* 0x00008833ff007984 */ /* 0x00ae620008000800 */
[----:B------:R-:W3:Y:S02]  /*1d80*/  SYNCS.PHASECHK.TRANS64.TRYWAIT P0, [UR51+0x60], RZ ;  /* 0x000060ffff0075a7 */ /* 0x000ee40008001133 */
[----:B-1-3--:R-:W-:Y:S05]  /*1d90*/  @!P0 BRA `(.L_x_36) ;  /* 0x0000004000e88947 */ /* 0x00afea0003800000 */
.L_x_100:
[----:B--2---:R-:W2:Y:S01]  /*1da0*/  LDS R3, [UR51+0x3441c] ;  /* 0x03441c33ff037984 */ /* 0x004ea20008000800 */
[----:B-1----:R-:W-:Y:S01]  /*1db0*/  IMAD.MOV.U32 R2, RZ, RZ, 0x1 ;  /* 0x00000001ff027424 */ /* 0x002fe200078e00ff */
[----:B------:R-:W-:Y:S01]  /*1dc0*/  R2UR UR12, R0 ;  /* 0x00000000000c72ca */ /* 0x000fe200000e0000 */
[----:B------:R-:W-:Y:S01]  /*1dd0*/  UMOV UR17, 0x1 ;  /* 0x0000000100117882 */ /* 0x000fe20000000000 */
[----:B------:R1:W-:Y:S06]  /*1de0*/  MEMBAR.ALL.CTA ;  /* 0x0000000000007992 */ /* 0x0003ec0000008000 */
[----:B-1----:R-:W1:Y:S01]  /*1df0*/  FENCE.VIEW.ASYNC.S ;  /* 0x00000000000073c6 */ /* 0x002e620000000000 */
[----:B------:R-:W-:Y:S01]  /*1e00*/  UMOV UR74, 0x1 ;  /* 0x00000001004a7882 */ /* 0x000fe20000000000 */
[----:B-1----:R1:W-:Y:S01]  /*1e10*/  SYNCS.ARRIVE.TRANS64.ART0 RZ, [UR51+0x70], R2 ;  /* 0x00007002ffff79a7 */ /* 0x0023e20008500033 */
[----:B--2---:R-:W-:-:S13]  /*1e20*/  ISETP.NE.AND P0, PT, R3, 0x1, PT ;  /* 0x000000010300780c */ /* 0x004fda0003f05270 */
[----:B-1----:R-:W-:Y:S05]  /*1e30*/  @P0 BRA `(.L_x_37) ;  /* 0x0000000c00100947 */ /* 0x002fea0003800000 */
[----:B------:R-:W-:Y:S01]  /*1e40*/  UIADD3 UR7, UPT, UPT, UR51, 0x2f400, URZ ;  /* 0x0002f40033077890 */ /* 0x000fe2000fffe0ff */
[----:B------:R-:W-:Y:S01]  /*1e50*/  HFMA2 R5, -RZ, RZ, 0, 5.9604644775390625e-08 ;  /* 0x00000001ff057431 */ /* 0x000fe200000001ff */
[----:B------:R-:W-:Y:S01]  /*1e60*/  UIADD3 UR6, UPT, UPT, UR51, 0x2cc00, URZ ;  /* 0x0002cc0033067890 */ /* 0x000fe2000fffe0ff */
[----:B------:R-:W-:Y:S01]  /*1e70*/  MOV R4, RZ ;  /* 0x000000ff00047202 */ /* 0x000fe20000000f00 */
[----:B------:R-:W-:Y:S02]  /*1e80*/  UIADD3 UR4, UPT, UPT, UR51, 0x18c00, URZ ;  /* 0x00018c0033047890 */ /* 0x000fe4000fffe0ff */
[----:B------:R-:W-:Y:S02]  /*1e90*/  UIADD3 UR68, UPT, UPT, UR12, 0x1d0, URZ ;  /* 0x000001d00c447890 */ /* 0x000fe4000fffe0ff */
[----:B------:R-:W-:Y:S02]  /*1ea0*/  UIADD3 UR66, UPT, UPT, UR12, 0x1d4, URZ ;  /* 0x000001d40c427890 */ /* 0x000fe4000fffe0ff */
[----:B------:R-:W-:-:S02]  /*1eb0*/  UIADD3 UR62, UPT, UPT, UR12, 0x1dc, URZ ;  /* 0x000001dc0c3e7890 */ /* 0x000fc4000fffe0ff */
[----:B------:R-:W-:Y:S02]  /*1ec0*/  UIADD3 UR5, UPT, UPT, UR51, 0x4c00, URZ ;  /* 0x00004c0033057890 */ /* 0x000fe4000fffe0ff */
[----:B------:R-:W-:Y:S02]  /*1ed0*/  UIADD3 UR64, UPT, UPT, UR12, 0x1d8, URZ ;  /* 0x000001d80c407890 */ /* 0x000fe4000fffe0ff */
[----:B------:R-:W-:Y:S02]  /*1ee0*/  USHF.R.U32.HI UR11, URZ, 0x4, UR7 ;  /* 0x00000004ff0b7899 */ /* 0x000fe40008011607 */
[----:B------:R-:W-:Y:S02]  /*1ef0*/  USHF.R.U32.HI UR10, URZ, 0x4, UR6 ;  /* 0x00000004ff0a7899 */ /* 0x000fe40008011606 */
[----:B------:R-:W-:Y:S02]  /*1f00*/  USHF.R.U32.HI UR8, URZ, 0x4, UR4 ;  /* 0x00000004ff087899 */ /* 0x000fe40008011604 */
[----:B------:R-:W-:-:S02]  /*1f10*/  UIADD3 UR69, UPT, UPT, UR12, 0x1e0, URZ ;  /* 0x000001e00c457890 */ /* 0x000fc4000fffe0ff */
[----:B------:R-:W-:Y:S02]  /*1f20*/  UIADD3 UR67, UPT, UPT, UR12, 0x1e8, URZ ;  /* 0x000001e80c437890 */ /* 0x000fe4000fffe0ff */
[----:B------:R-:W-:Y:S02]  /*1f30*/  UIADD3 UR63, UPT, UPT, UR12, 0x1f8, URZ ;  /* 0x000001f80c3f7890 */ /* 0x000fe4000fffe0ff */
[----:B------:R-:W-:Y:S02]  /*1f40*/  USHF.R.U32.HI UR7, URZ, 0x1, UR68 ;  /* 0x00000001ff077899 */ /* 0x000fe40008011644 */
[----:B------:R-:W-:Y:S02]  /*1f50*/  USHF.R.U32.HI UR6, URZ, 0x1, UR66 ;  /* 0x00000001ff067899 */ /* 0x000fe40008011642 */
[----:B------:R-:W-:Y:S02]  /*1f60*/  USHF.R.U32.HI UR4, URZ, 0x1, UR62 ;  /* 0x00000001ff047899 */ /* 0x000fe4000801163e */
[----:B------:R-:W-:Y:S01]  /*1f70*/  USHF.R.U32.HI UR9, URZ, 0x4, UR5 ;  /* 0x00000004ff097899 */ /* 0x000fe20008011605 */
[----:B------:R-:W-:Y:S01]  /*1f80*/  UMOV UR54, 0x10c02480 ;  /* 0x10c0248000367882 */ /* 0x000fe20000000000 */
[----:B------:R-:W-:-:S02]  /*1f90*/  UIADD3 UR65, UPT, UPT, UR12, 0x1f0, URZ ;  /* 0x000001f00c417890 */ /* 0x000fc4000fffe0ff */
[----:B------:R-:W-:Y:S02]  /*1fa0*/  USHF.R.U32.HI UR5, URZ, 0x1, UR64 ;  /* 0x00000001ff057899 */ /* 0x000fe40008011640 */
[----:B------:R-:W-:Y:S02]  /*1fb0*/  USEL UR13, URZ, 0x4000, UP6 ;  /* 0x00004000ff0d7887 */ /* 0x000fe4000b000000 */
[----:B------:R-:W-:Y:S02]  /*1fc0*/  USHF.R.U32.HI UR60, URZ, 0x1a, UR69 ;  /* 0x0000001aff3c7899 */ /* 0x000fe40008011645 */
[----:B------:R-:W-:Y:S02]  /*1fd0*/  USHF.R.U32.HI UR58, URZ, 0x1a, UR67 ;  /* 0x0000001aff3a7899 */ /* 0x000fe40008011643 */
[----:B------:R-:W-:Y:S02]  /*1fe0*/  USHF.R.U32.HI UR16, URZ, 0x1a, UR63 ;  /* 0x0000001aff107899 */ /* 0x000fe4000801163f */
[----:B------:R-:W-:-:S02]  /*1ff0*/  USEL UR54, UR54, 0x10c00480, !UP5 ;  /* 0x10c0048036367887 */ /* 0x000fc4000e800000 */
[----:B------:R-:W-:Y:S02]  /*2000*/  ULOP3.LUT UR7, UR7, 0x60000000, URZ, 0xc0, !UPT ;  /* 0x6000000007077892 */ /* 0x000fe4000f8ec0ff */
[----:B------:R-:W-:Y:S02]  /*2010*/  ULOP3.LUT UR6, UR6, 0x60000000, URZ, 0xc0, !UPT ;  /* 0x6000000006067892 */ /* 0x000fe4000f8ec0ff */
[----:B------:R-:W-:Y:S02]  /*2020*/  ULOP3.LUT UR4, UR4, 0x60000000, URZ, 0xc0, !UPT ;  /* 0x6000000004047892 */ /* 0x000fe4000f8ec0ff */
[----:B------:R-:W-:Y:S02]  /*2030*/  USHF.R.U32.HI UR15, URZ, 0x1a, UR65 ;  /* 0x0000001aff0f7899 */ /* 0x000fe40008011641 */
[----:B------:R-:W-:Y:S02]  /*2040*/  ULOP3.LUT UR5, UR5, 0x60000000, URZ, 0xc0, !UPT ;  /* 0x6000000005057892 */ /* 0x000fe4000f8ec0ff */
[----:B------:R-:W-:-:S02]  /*2050*/  ULOP3.LUT UR72, UR73, 0x1, URZ, 0x3c, !UPT ;  /* 0x0000000149487892 */ /* 0x000fc4000f8e3cff */
[----:B------:R-:W-:Y:S02]  /*2060*/  UIADD3 UR54, UPT, UPT, UR13, UR54, URZ ;  /* 0x000000360d367290 */ /* 0x000fe4000fffe0ff */
[----:B------:R-:W-:Y:S02]  /*2070*/  ULOP3.LUT UR60, UR7, 0x30, UR60, 0xf8, !UPT ;  /* 0x00000030073c7892 */ /* 0x000fe4000f8ef83c */
[----:B------:R-:W-:Y:S02]  /*2080*/  ULOP3.LUT UR58, UR6, 0x30, UR58, 0xf8, !UPT ;  /* 0x00000030063a7892 */ /* 0x000fe4000f8ef83a */
[----:B------:R-:W-:Y:S02]  /*2090*/  ULOP3.LUT UR4, UR4, 0x30, UR16, 0xf8, !UPT ;  /* 0x0000003004047892 */ /* 0x000fe4000f8ef810 */
[----:B------:R-:W-:Y:S02]  /*20a0*/  ULOP3.LUT UR5, UR5, 0x30, UR15, 0xf8, !UPT ;  /* 0x0000003005057892 */ /* 0x000fe4000f8ef80f */
[----:B------:R-:W-:-:S02]  /*20b0*/  USHF.L.U32 UR14, UR17, UR73, URZ ;  /* 0x00000049110e7299 */ /* 0x000fc400080006ff */
[----:B------:R-:W-:Y:S02]  /*20c0*/  USHF.L.U32 UR72, UR17, UR72, URZ ;  /* 0x0000004811487299 */ /* 0x000fe400080006ff */
[----:B------:R-:W-:Y:S02]  /*20d0*/  ULOP3.LUT UR11, UR11, 0x3fc0, URZ, 0xc0, !UPT ;  /* 0x00003fc00b0b7892 */ /* 0x000fe4000f8ec0ff */
[----:B------:R-:W-:Y:S02]  /*20e0*/  ULOP3.LUT UR10, UR10, 0x3fc0, URZ, 0xc0, !UPT ;  /* 0x00003fc00a0a7892 */ /* 0x000fe4000f8ec0ff */
[----:B------:R-:W-:Y:S02]  /*20f0*/  ULOP3.LUT UR9, UR9, 0x3fc0, URZ, 0xc0, !UPT ;  /* 0x00003fc009097892 */ /* 0x000fe4000f8ec0ff */
[----:B------:R-:W-:Y:S02]  /*2100*/  ULOP3.LUT UR8, UR8, 0x3fc0, URZ, 0xc0, !UPT ;  /* 0x00003fc008087892 */ /* 0x000fe4000f8ec0ff */
[----:B------:R-:W-:-:S02]  /*2110*/  ULOP3.LUT UR61, UR60, UR54, URZ, 0xfc, !UPT ;  /* 0x000000363c3d7292 */ /* 0x000fc4000f8efcff */
[----:B------:R-:W-:Y:S02]  /*2120*/  ULOP3.LUT UR59, UR58, UR54, URZ, 0xfc, !UPT ;  /* 0x000000363a3b7292 */ /* 0x000fe4000f8efcff */
[----:B------:R-:W-:Y:S02]  /*2130*/  ULOP3.LUT UR57, UR5, UR54, URZ, 0xfc, !UPT ;  /* 0x0000003605397292 */ /* 0x000fe4000f8efcff */
[----:B------:R-:W-:Y:S02]  /*2140*/  ULOP3.LUT UR55, UR4, UR54, URZ, 0xfc, !UPT ;  /* 0x0000003604377292 */ /* 0x000fe4000f8efcff */
[----:B------:R-:W-:Y:S02]  /*2150*/  UISETP.NE.AND UP0, UPT, UR75, URZ, UPT ;  /* 0x000000ff4b00728c */ /* 0x000fe4000bf05270 */
[----:B------:R-:W-:Y:S02]  /*2160*/  UIADD3 UR77, UPT, UPT, UR51, 0x50, URZ ;  /* 0x00000050334d7890 */ /* 0x000fe4000fffe0ff */
[----:B------:R-:W-:-:S02]  /*2170*/  ULOP3.LUT UR72, UR72, 0xffff, UR14, 0xc8, !UPT ;  /* 0x0000ffff48487892 */ /* 0x000fc4000f8ec80e */
[----:B------:R-:W-:Y:S02]  /*2180*/  ULOP3.LUT UR70, UR11, 0x10000, URZ, 0xfc, !UPT ;  /* 0x000100000b467892 */ /* 0x000fe4000f8efcff */
[----:B------:R-:W-:Y:S02]  /*2190*/  ULOP3.LUT UR71, UR10, 0x10000, URZ, 0xfc, !UPT ;  /* 0x000100000a477892 */ /* 0x000fe4000f8efcff */
[----:B------:R-:W-:Y:S02]  /*21a0*/  ULOP3.LUT UR48, UR9, 0x10000, URZ, 0xfc, !UPT ;  /* 0x0001000009307892 */ /* 0x000fe4000f8efcff */
[----:B------:R-:W-:Y:S02]  /*21b0*/  ULOP3.LUT UR49, UR8, 0x10000, URZ, 0xfc, !UPT ;  /* 0x0001000008317892 */ /* 0x000fe4000f8efcff */
[----:B------:R-:W-:Y:S01]  /*21c0*/  UISETP.NE.AND UP1, UPT, UR75, URZ, UPT ;  /* 0x000000ff4b00728c */ /* 0x000fe2000bf25270 */
[----:B------:R-:W-:Y:S01]  /*21d0*/  UMOV UR4, 0x1 ;  /* 0x0000000100047882 */ /* 0x000fe20000000000 */
[----:B------:R-:W-:Y:S01]  /*21e0*/  UMOV UR40, URZ ;  /* 0x000000ff00287c82 */ /* 0x000fe20008000000 */
[----:B------:R-:W-:Y:S01]  /*21f0*/  UMOV UR13, URZ ;  /* 0x000000ff000d7c82 */ /* 0x000fe20008000000 */
[----:B------:R-:W-:Y:S01]  /*2200*/  UMOV UR60, URZ ;  /* 0x000000ff003c7c82 */ /* 0x000fe20008000000 */
[----:B------:R-:W-:Y:S01]  /*2210*/  UMOV UR58, URZ ;  /* 0x000000ff003a7c82 */ /* 0x000fe20008000000 */
[----:B------:R-:W-:Y:S01]  /*2220*/  UMOV UR56, URZ ;  /* 0x000000ff00387c82 */ /* 0x000fe20008000000 */
[----:B------:R-:W-:-:S05]  /*2230*/  UMOV UR54, URZ ;  /* 0x000000ff00367c82 */ /* 0x000fca0008000000 */
.L_x_46:
[----:B------:R-:W-:Y:S01]  /*2240*/  PLOP3.LUT P0, PT, PT, PT, UP0, 0x80, 0x8 ;  /* 0x000000000008781c */ /* 0x000fe20003f0f008 */
[----:B------:R-:W-:Y:S01]  /*2250*/  @!UP0 USHF.L.U32 UR6, UR40, 0x1f, URZ ;  /* 0x0000001f28068899 */ /* 0x000fe200080006ff */
[----:B---3--:R-:W-:Y:S01]  /*2260*/  PLOP3.LUT P3, PT, PT, PT, PT, 0x80, 0x8 ;  /* 0x000000000008781c */ /* 0x008fe20003f6f070 */
[----:B------:R-:W-:Y:S01]  /*2270*/  @!UP0 ULEA UR7, UR13, UR51, 0x3 ;  /* 0x000000330d078291 */ /* 0x000fe2000f8e18ff */
[----:B------:R-:W-:Y:S01]  /*2280*/  PLOP3.LUT P2, PT, PT, PT, PT, 0x8, 0x80 ;  /* 0x000000000080781c */ /* 0x000fe20003f4e170 */
[----:B------:R-:W-:Y:S02]  /*2290*/  @!UP0 USHF.L.U32 UR5, UR4, 0x1f, URZ ;  /* 0x0000001f04058899 */ /* 0x000fe400080006ff */
[----:B----4-:R-:W-:Y:S01]  /*22a0*/  IMAD.U32 R2, RZ, RZ, UR6 ;  /* 0x00000006ff027e24 */ /* 0x010fe2000f8e00ff */
[----:B------:R-:W-:Y:S02]  /*22b0*/  ULOP3.LUT UR74, UR4, 0x1, URZ, 0x3c, !UPT ;  /* 0x00000001044a7892 */ /* 0x000fe4000f8e3cff */
[----:B------:R-:W-:Y:S01]  /*22c0*/  UPLOP3.LUT UP4, UPT, UPT, UPT, UPT, 0x40, 0x4 ;  /* 0x000000000004789c */ /* 0x000fe20003f8e870 */
[----:B------:R-:W-:Y:S01]  /*22d0*/  IMAD.U32 R0, RZ, RZ, UR5 ;  /* 0x00000005ff007e24 */ /* 0x000fe2000f8e00ff */
[----:B------:R-:W-:-:S02]  /*22e0*/  UIMAD UR41, UR74, 0xd0, UR12 ;  /* 0x000000d04a2978a4 */ /* 0x000fc4000f8e020c */
[----:B------:R1:W2:Y:S01]  /*22f0*/  @!P0 SYNCS.PHASECHK.TRANS64.TRYWAIT P3, [UR7], R2 ;  /* 0x00000002ff0085a7 */ /* 0x0002a20008061107 */
[----:B------:R-:W3:Y:S02]  /*2300*/  @!P0 SYNCS.PHASECHK.TRANS64.TRYWAIT P1, [UR51+0x58], R0 ;  /* 0x00005800ff0085a7 */ /* 0x000ee40008021133 */
[----:B---3--:R-:W-:-:S13]  /*2310*/  @!P0 PLOP3.LUT P2, PT, P1, PT, PT, 0x8, 0x80 ;  /* 0x000000000080881c */ /* 0x008fda0000f4e170 */
[----:B-12---:R-:W-:Y:S05]  /*2320*/  @!P2 BRA `(.L_x_38) ;  /* 0x000000000010a947 */ /* 0x006fea0003800000 */
[----:B------:R-:W-:-:S06]  /*2330*/  USHF.L.U32 UR4, UR4, 0x1f, URZ ;  /* 0x0000001f04047899 */ /* 0x000fcc00080006ff */
[----:B------:R-:W-:-:S04]  /*2340*/  MOV R0, UR4 ;  /* 0x0000000400007c02 */ /* 0x000fc80008000f00 */
[----:B------:R-:W1:Y:S02]  /*2350*/  SYNCS.PHASECHK.TRANS64.TRYWAIT P0, [UR51+0x58], R0 ;  /* 0x00005800ff0075a7 */ /* 0x000e640008001133 */
[----:B-1----:R-:W-:Y:S05]  /*2360*/  @!P0 BRA `(.L_x_39) ;  /* 0x0000003c008c8947 */ /* 0x002fea0003800000 */
.L_x_38:
[----:B------:R-:W-:Y:S01]  /*2370*/  UMOV UR50, URZ ;  /* 0x000000ff00327c82 */ /* 0x000fe20008000000 */
.L_x_43:
[----:B--23--:R-:W-:Y:S05]  /*2380*/  BRA.U UP0, `(.L_x_40) ;  /* 0x0000000500147547 */ /* 0x00cfea000b800000 */
[----:B------:R-:W-:Y:S02]  /*2390*/  USHF.L.U32 UR5, UR13, 0xa, URZ ;  /* 0x0000000a0d057899 */ /* 0x000fe400080006ff */
[----:B------:R-:W-:Y:S02]  /*23a0*/  ULEA UR6, UR13, UR71, 0x7 ;  /* 0x000000470d067291 */ /* 0x000fe4000f8e38ff */
[----:B------:R-:W-:Y:S02]  /*23b0*/  UIADD3 UR9, UPT, UPT, UR5, 0x6, URZ ;  /* 0x0000000605097890 */ /* 0x000fe4000fffe0ff */
[----:B------:R-:W-:Y:S02]  /*23c0*/  ULEA UR4, UR13, UR70, 0x8 ;  /* 0x000000460d047291 */ /* 0x000fe4000f8e40ff */
[----:B------:R-:W-:Y:S02]  /*23d0*/  ULEA UR38, UR13, UR51, 0x3 ;  /* 0x000000330d267291 */ /* 0x000fe4000f8e18ff */
[----:B------:R-:W-:Y:S02]  /*23e0*/  UIADD3 UR16, UPT, UPT, UR5, UR49, URZ ;  /* 0x0000003105107290 */ /* 0x000fe4000fffe0ff */
[----:B------:R-:W-:Y:S02]  /*23f0*/  UIADD3 UR14, UPT, UPT, UR5, UR48, URZ ;  /* 0x00000030050e7290 */ /* 0x000fe4000fffe0ff */
[----:B------:R-:W-:Y:S02]  /*2400*/  UIADD3 UR10, UPT, UPT, UR49, 0x2, UR5 ;  /* 0x00000002310a7890 */ /* 0x000fe4000fffe005 */
[----:B------:R-:W-:Y:S02]  /*2410*/  UIADD3 UR8, UPT, UPT, UR48, 0x2, UR5 ;  /* 0x0000000230087890 */ /* 0x000fe4000fffe005 */
[----:B------:R-:W-:Y:S02]  /*2420*/  UIADD3 UR46, UPT, UPT, UR49, 0x4, UR5 ;  /* 0x00000004312e7890 */ /* 0x000fe4000fffe005 */
[----:B------:R-:W-:Y:S02]  /*2430*/  UIADD3 UR44, UPT, UPT, UR48, 0x4, UR5 ;  /* 0x00000004302c7890 */ /* 0x000fe4000fffe005 */
[----:B------:R-:W-:Y:S02]  /*2440*/  UIADD3 UR42, UPT, UPT, UR9, UR49, URZ ;  /* 0x00000031092a7290 */ /* 0x000fe4000fffe0ff */
[----:B------:R-:W-:Y:S02]  /*2450*/  UIADD3 UR52, UPT, UPT, UR9, UR48, URZ ;  /* 0x0000003009347290 */ /* 0x000fe4000fffe0ff */
[----:B------:R-:W-:Y:S02]  /*2460*/  UIADD3 UR36, UPT, UPT, UR6, 0x20, URZ ;  /* 0x0000002006247890 */ /* 0x000fe4000fffe0ff */
        /* <DEDUP_REMOVED lines=9> */
[----:B------:R-:W-:Y:S01]  /*2500*/  UIADD3 UR53, UPT, UPT, UR38, 0x28, URZ ;  /* 0x0000002826357890 */ /* 0x000fe2000fffe0ff */
[----:B------:R-:W-:Y:S01]  /*2510*/  UMOV UR7, 0x4008 ;  /* 0x0000400800077882 */ /* 0x000fe20000000000 */
        /* <DEDUP_REMOVED lines=15> */
[----:B------:R-:W-:Y:S05]  /*2610*/  @P3 BRA `(.L_x_41) ;  /* 0x0000000000103947 */ /* 0x000fea0003800000 */
[----:B------:R-:W-:Y:S06]  /*2620*/  USHF.L.U32 UR39, UR40, 0x1f, URZ ;  /* 0x0000001f28277899 */ /* 0x000fec00080006ff */
[----:B-1----:R-:W-:Y:S04]  /*2630*/  MOV R0, UR39 ;  /* 0x0000002700007c02 */ /* 0x002fe80008000f00 */
[----:B------:R-:W1:Y:S02]  /*2640*/  SYNCS.PHASECHK.TRANS64.TRYWAIT P0, [UR38], R0 ;  /* 0x00000000ff0075a7 */ /* 0x000e640008001126 */
[----:B-1----:R-:W-:Y:S05]  /*2650*/  @!P0 BRA `(.L_x_42) ;  /* 0x0000003800f08947 */ /* 0x002fea0003800000 */
.L_x_41:
[----:B------:R2:W-:Y:S01]  /*2660*/  UTCCP.T.S.2CTA.4x32dp128bit tmem[UR12+0x1d0], gdesc[UR6] ;  /* 0x0001d0060c0079e7 */ /* 0x0005e20009300000 */
        /* <DEDUP_REMOVED lines=11> */
[----:B------:R2:W-:Y:S01]  /*2720*/  UTCOMMA.2CTA.4X gdesc[UR14], gdesc[UR16], tmem[UR41], tmem[UR60], idesc[UR61], tmem[UR68], UP4 ;  /* 0x80443c100e0075ea */ /* 0x0005e2000a200029 */
[----:B------:R-:W-:Y:S01]  /*2730*/  UPLOP3.LUT UP4, UPT, UPT, UPT, UPT, 0x80, 0x8 ;  /* 0x000000000008789c */ /* 0x000fe20003f8f070 */
[----:B------:R2:W-:Y:S01]  /*2740*/  UTCOMMA.2CTA.4X gdesc[UR8], gdesc[UR10], tmem[UR41], tmem[UR58], idesc[UR59], tmem[UR66], UPT ;  /* 0x80423a0a080075ea */ /* 0x0005e2000ba00029 */
[----:B------:R-:W-:Y:S01]  /*2750*/  UMOV UR47, 0x40004040 ;  /* 0x40004040002f7882 */ /* 0x000fe20000000000 */
[----:B------:R-:W-:Y:S01]  /*2760*/  UMOV UR45, 0x40004040 ;  /* 0x40004040002d7882 */ /* 0x000fe20000000000 */
[----:B------:R-:W-:Y:S01]  /*2770*/  UMOV UR43, 0x40004040 ;  /* 0x40004040002b7882 */ /* 0x000fe20000000000 */
[----:B------:R-:W-:Y:S01]  /*2780*/  UMOV UR38, UR52 ;  /* 0x0000003400267c82 */ /* 0x000fe20008000000 */
[----:B------:R-:W-:Y:S01]  /*2790*/  UMOV UR39, 0x40004040 ;  /* 0x4000404000277882 */ /* 0x000fe20000000000 */
[----:B------:R2:W-:Y:S01]  /*27a0*/  UTCOMMA.2CTA.4X gdesc[UR44], gdesc[UR46], tmem[UR41], tmem[UR56], idesc[UR57], tmem[UR64], UPT ;  /* 0x8040382e2c0075ea */ /* 0x0005e2000ba00029 */
[----:B------:R2:W-:Y:S01]  /*27b0*/  UTCOMMA.2CTA.4X gdesc[UR38], gdesc[UR42], tmem[UR41], tmem[UR54], idesc[UR55], tmem[UR62], UPT ;  /* 0x803e362a260075ea */ /* 0x0005e2000ba00029 */
[----:B------:R2:W-:Y:S01]  /*27c0*/  UTCBAR.2CTA.MULTICAST [UR53], URZ, UR72 ;  /* 0x000000ff350073e9 */ /* 0x0005e20008200848 */
[----:B------:R-:W-:Y:S01]  /*27d0*/  NOP ;  /* 0x0000000000007918 */ /* 0x000fe20000000000 */
.L_x_40:
[----:B--2---:R-:W-:Y:S01]  /*27e0*/  UIADD3 UR4, UPT, UPT, UR13, 0x1, URZ ;  /* 0x000000010d047890 */ /* 0x004fe2000fffe0ff */
[----:B------:R-:W-:Y:S01]  /*27f0*/  PLOP3.LUT P3, PT, PT, PT, PT, 0x80, 0x8 ;  /* 0x000000000008781c */ /* 0x000fe20003f6f070 */
[----:B------:R-:W-:Y:S02]  /*2800*/  UISETP.GT.U32.AND UP3, UPT, UR50, 0xe, UPT ;  /* 0x0000000e3200788c */ /* 0x000fe4000bf64070 */
[----:B------:R-:W-:Y:S02]  /*2810*/  UISETP.NE.AND UP2, UPT, UR4, 0x5, UPT ;  /* 0x000000050400788c */ /* 0x000fe4000bf45270 */
[----:B------:R-:W-:Y:S02]  /*2820*/  UISETP.NE.OR UP3, UPT, UR75, URZ, UP3 ;  /* 0x000000ff4b00728c */ /* 0x000fe40009f65670 */
[----:B------:R-:W-:Y:S02]  /*2830*/  USEL UR5, URZ, 0x1, UP2 ;  /* 0x00000001ff057887 */ /* 0x000fe40009000000 */
[----:B------:R-:W-:Y:S02]  /*2840*/  USEL UR13, UR4, URZ, UP2 ;  /* 0x000000ff040d7287 */ /* 0x000fe40009000000 */
[----:B------:R-:W-:Y:S01]  /*2850*/  ULOP3.LUT UR40, UR40, UR5, URZ, 0x3c, !UPT ;  /* 0x0000000528287292 */ /* 0x000fe2000f8e3cff */
[----:B------:R-:W-:Y:S04]  /*2860*/  PLOP3.LUT P0, PT, PT, PT, UP3, 0x80, 0x8 ;  /* 0x000000000008781c */ /* 0x000fe80003f0f038 */
[----:B------:R-:W-:Y:S02]  /*2870*/  @!UP3 USHF.L.U32 UR4, UR40, 0x1f, URZ ;  /* 0x0000001f2804b899 */ /* 0x000fe400080006ff */
[----:B------:R-:W-:Y:S04]  /*2880*/  @!UP3 ULEA UR5, UR13, UR51, 0x3 ;  /* 0x000000330d05b291 */ /* 0x000fe8000f8e18ff */
[----:B-1----:R-:W-:Y:S01]  /*2890*/  IMAD.U32 R0, RZ, RZ, UR4 ;  /* 0x00000004ff007e24 */ /* 0x002fe2000f8e00ff */
[----:B------:R-:W-:Y:S04]  /*28a0*/  UIADD3 UR4, UPT, UPT, UR50, 0x1, URZ ;  /* 0x0000000132047890 */ /* 0x000fe8000fffe0ff */
[----:B------:R2:W3:Y:S01]  /*28b0*/  @!P0 SYNCS.PHASECHK.TRANS64.TRYWAIT P3, [UR5], R0 ;  /* 0x00000000ff0085a7 */ /* 0x0004e20008061105 */
[----:B------:R-:W-:Y:S02]  /*28c0*/  UISETP.NE.AND UP2, UPT, UR4, 0x10, UPT ;  /* 0x000000100400788c */ /* 0x000fe4000bf45270 */
[----:B------:R-:W-:Y:S07]  /*28d0*/  UMOV UR50, UR4 ;  /* 0x0000000400327c82 */ /* 0x000fee0008000000 */
[----:B------:R-:W-:Y:S05]  /*28e0*/  BRA.U UP2, `(.L_x_43) ;  /* 0xfffffff902a47547 */ /* 0x000fea000b83ffff */
[----:B------:R-:W-:Y:S02]  /*28f0*/  LEA R2, R5, UR51, 0x3 ;  /* 0x0000003305027c11 */ /* 0x000fe4000f8e18ff */
[----:B------:R-:W-:Y:S01]  /*2900*/  SHF.L.U32 R3, R4, 0x1f, RZ ;  /* 0x0000001f04037819 */ /* 0x000fe200000006ff */
[----:B------:R-:W-:Y:S06]  /*2910*/  BRA.U UP1, `(.L_x_44) ;  /* 0x0000000101187547 */ /* 0x000fec000b800000 */
[----:B------:R-:W-:-:S06]  /*2920*/  USHF.L.U32 UR4, UR74, 0x1f, URZ ;  /* 0x0000001f4a047899 */ /* 0x000fcc00080006ff */
[----:B--2---:R-:W-:Y:S01]  /*2930*/  MOV R0, UR4 ;  /* 0x0000000400007c02 */ /* 0x004fe20008000f00 */
[----:B------:R-:W-:Y:S02]  /*2940*/  UMOV UR4, 0x3 ;  /* 0x0000000300047882 */ /* 0x000fe40000000000 */
[----:B------:R1:W-:Y:S01]  /*2950*/  UTCBAR.2CTA.MULTICAST [UR77], URZ, UR4 ;  /* 0x000000ff4d0073e9 */ /* 0x0003e20008200804 */
[----:B------:R1:W-:Y:S01]  /*2960*/  SYNCS.PHASECHK.TRANS64.TRYWAIT PT, [UR51+0x58], R0 ;  /* 0x00005800ff0075a7 */ /* 0x0003e200080e1133 */
[----:B------:R-:W-:Y:S02]  /*2970*/  NOP ;  /* 0x0000000000007918 */ /* 0x000fe40000000000 */
.L_x_44:
[----:B------:R-:W4:Y:S02]  /*2980*/  SYNCS.PHASECHK.TRANS64.TRYWAIT P0, [R2+URZ+0x60], R3 ;  /* 0x00006003020075a7 */ /* 0x000f2400080011ff */
[----:B----4-:R-:W-:Y:S05]  /*2990*/  @!P0 BRA `(.L_x_45) ;  /* 0x0000003800408947 */ /* 0x010fea0003800000 */
.L_x_104:
[C---:B-12---:R-:W-:Y:S01]  /*29a0*/  LEA R0, R5.reuse, UR51, 0x4 ;  /* 0x0000003305007c11 */ /* 0x046fe2000f8e20ff */
[----:B------:R-:W-:Y:S01]  /*29b0*/  VIADD R5, R5, 0x1 ;  /* 0x0000000105057836 */ /* 0x000fe20000000000 */
[----:B------:R-:W-:Y:S01]  /*29c0*/  UMOV UR4, UR74 ;  /* 0x0000004a00047c82 */ /* 0x000fe20008000000 */
[----:B------:R-:W-:-:S03]  /*29d0*/  IMAD.MOV.U32 R3, RZ, RZ, 0x1 ;  /* 0x00000001ff037424 */ /* 0x000fc600078e00ff */
[----:B------:R-:W1:Y:S01]  /*29e0*/  LDS R0, [R0+0x3441c] ;  /* 0x03441c0000007984 */ /* 0x000e620000000800 */
[C---:B------:R-:W-:Y:S01]  /*29f0*/  ISETP.NE.AND P1, PT, R5.reuse, 0x2, PT ;  /* 0x000000020500780c */ /* 0x040fe20003f25270 */
[----:B------:R2:W-:Y:S06]  /*2a00*/  MEMBAR.ALL.CTA ;  /* 0x0000000000007992 */ /* 0x0005ec0000008000 */
[----:B--2---:R-:W2:Y:S01]  /*2a10*/  FENCE.VIEW.ASYNC.S ;  /* 0x00000000000073c6 */ /* 0x004ea20000000000 */
[----:B------:R-:W-:Y:S01]  /*2a20*/  SEL R5, R5, RZ, P1 ;  /* 0x000000ff05057207 */ /* 0x000fe20000800000 */
[----:B--2---:R2:W-:Y:S01]  /*2a30*/  SYNCS.ARRIVE.TRANS64.ART0 RZ, [R2+URZ+0x70], R3 ;  /* 0x0000700302ff79a7 */ /* 0x0045e200085000ff */
[----:B-1----:R-:W-:-:S02]  /*2a40*/  ISETP.NE.AND P0, PT, R0, 0x1, PT ;  /* 0x000000010000780c */ /* 0x002fc40003f05270 */
[----:B--2---:R-:W-:-:S04]  /*2a50*/  SEL R3, RZ, 0x1, P1 ;  /* 0x00000001ff037807 */ /* 0x004fc80000800000 */
[----:B------:R-:W-:-:S07]  /*2a60*/  LOP3.LUT R4, R4, R3, RZ, 0x3c, !PT ;  /* 0x0000000304047212 */ /* 0x000fce00078e3cff */
[----:B------:R-:W-:Y:S05]  /*2a70*/  @!P0 BRA `(.L_x_46) ;  /* 0xfffffff400f08947 */ /* 0x000fea000383ffff */
.L_x_37:
[----:B------:R-:W-:-:S09]  /*2a80*/  UISETP.NE.AND UP0, UPT, UR73, URZ, UPT ;  /* 0x000000ff4900728c */ /* 0x000fd2000bf05270 */
[----:B------:R-:W-:Y:S05]  /*2a90*/  BRA.U UP0, `(.L_x_47) ;  /* 0x00000001006c7547 */ /* 0x000fea000b800000 */
[----:B------:R-:W-:Y:S01]  /*2aa0*/  USHF.L.U32 UR4, UR74, 0x1f, URZ ;  /* 0x0000001f4a047899 */ /* 0x000fe200080006ff */
[----:B------:R-:W-:-:S05]  /*2ab0*/  MOV R0, UR51 ;  /* 0x0000003300007c02 */ /* 0x000fca0008000f00 */
[----:B----4-:R-:W-:Y:S02]  /*2ac0*/  MOV R2, UR4 ;  /* 0x0000000400027c02 */ /* 0x010fe40008000f00 */
[----:B------:R-:W-:-:S04]  /*2ad0*/  MOV R3, UR4 ;  /* 0x0000000400037c02 */ /* 0x000fc80008000f00 */
[----:B------:R1:W2:Y:S03]  /*2ae0*/  SYNCS.PHASECHK.TRANS64.TRYWAIT P0, [R0+URZ+0x58], R3 ;  /* 0x00005803000075a7 */ /* 0x0002a600080011ff */
[----:B--2---:R-:W-:Y:S05]  /*2af0*/  @!P0 NANOSLEEP.SYNCS 0x989680 ;  /* 0x009896800000895d */ /* 0x004fea0003900000 */
[----:B------:R-:W2:Y:S02]  /*2b00*/  @!P0 SYNCS.PHASECHK.TRANS64 P0, [R0+URZ+0x58], R3 ;  /* 0x00005803000085a7 */ /* 0x000ea400080010ff */
[----:B--2---:R-:W-:Y:S05]  /*2b10*/  @P0 BRA `(.L_x_47) ;  /* 0x00000000004c0947 */ /* 0x004fea0003800000 */
.L_x_48:
[----:B--2---:R2:W4:Y:S02]  /*2b20*/  SYNCS.PHASECHK.TRANS64.TRYWAIT P0, [R0+URZ+0x58], R3 ;  /* 0x00005803000075a7 */ /* 0x00452400080011ff */
[----:B----4-:R-:W-:Y:S05]  /*2b30*/  @!P0 NANOSLEEP.SYNCS 0x989680 ;  /* 0x009896800000895d */ /* 0x010fea0003900000 */
[----:B------:R-:W4:Y:S02]  /*2b40*/  @!P0 SYNCS.PHASECHK.TRANS64 P0, [R0+URZ+0x58], R3 ;  /* 0x00005803000085a7 */ /* 0x000f2400080010ff */
[----:B----4-:R-:W-:Y:S05]  /*2b50*/  @!P0 BRA `(.L_x_48) ;  /* 0xfffffffc00f08947 */ /* 0x010fea000383ffff */
[----:B------:R-:W-:Y:S05]  /*2b60*/  BRA `(.L_x_47) ;  /* 0x0000000000387947 */ /* 0x000fea0003800000 */
.L_x_35:
[----:B------:R-:W-:-:S13]  /*2b70*/  ISETP.NE.AND P0, PT, R84, RZ, PT ;  /* 0x000000ff5400720c */ /* 0x000fda0003f05270 */
[----:B------:R-:W-:Y:S05]  /*2b80*/  @P0 BRA `(.L_x_49) ;  /* 0x00000000002c0947 */ /* 0x000fea0003800000 */
[----:B------:R-:W4:Y:S01]  /*2b90*/  S2UR UR6, SR_CgaCtaId ;  /* 0x00000000000679c3 */ /* 0x000f220000008800 */
[----:B------:R-:W-:Y:S01]  /*2ba0*/  UMOV UR4, 0x400 ;  /* 0x0000040000047882 */ /* 0x000fe20000000000 */
[----:B------:R-:W-:Y:S01]  /*2bb0*/  UMOV UR5, 0x20 ;  /* 0x0000002000057882 */ /* 0x000fe20000000000 */
[----:B------:R-:W-:Y:S01]  /*2bc0*/  ELECT P0, URZ, PT ;  /* 0x0000000000ff782f */ /* 0x000fe20003800000 */
[----:B----4-:R-:W-:Y:S02]  /*2bd0*/  ULEA UR6, UR6, UR4, 0x18 ;  /* 0x0000000406067291 */ /* 0x010fe4000f8ec0ff */
[----:B------:R-:W-:-:S04]  /*2be0*/  UIADD3 UR4, UPT, UPT, -UR5, 0x100000, URZ ;  /* 0x0010000005047890 */ /* 0x000fc8000fffe1ff */
[----:B------:R-:W-:Y:S02]  /*2bf0*/  USHF.L.U32 UR5, UR4, 0xb, URZ ;  /* 0x0000000b04057899 */ /* 0x000fe400080006ff */
[----:B------:R-:W-:Y:S01]  /*2c00*/  USHF.L.U32 UR4, UR4, 0x1, URZ ;  /* 0x0000000104047899 */ /* 0x000fe200080006ff */
[----:B------:R-:W4:Y:S11]  /*2c10*/  FENCE.VIEW.ASYNC.S ;  /* 0x00000000000073c6 */ /* 0x000f360000000000 */
[----:B----4-:R4:W1:Y:S01]  /*2c20*/  SYNCS.EXCH.64 URZ, [UR6+0x80], UR4 ;  /* 0x0000800406ff75b2 */ /* 0x0108620008000100 */
[----:B------:R-:W-:Y:S01]  /*2c30*/  NOP ;  /* 0x0000000000007918 */ /* 0x000fe20000000000 */
.L_x_49:
[----:B------:R-:W-:Y:S01]  /*2c40*/  NOP ;  /* 0x0000000000007918 */ /* 0x000fe20000000000 */
.L_x_47:
[C---:B------:R-:W-:Y:S02]  /*2c50*/  ISETP.NE.AND P0, PT, R84.reuse, RZ, PT ;  /* 0x000000ff5400720c */ /* 0x040fe40003f05270 */
[----:B------:R-:W-:-:S11]  /*2c60*/  ISETP.GT.AND P1, PT, R84, 0x3, PT ;  /* 0x000000035400780c */ /* 0x000fd60003f24270 */
[----:B------:R-:W-:Y:S05]  /*2c70*/  @P0 BRA `(.L_x_50) ;  /* 0x00000000002c0947 */ /* 0x000fea0003800000 */
[----:B----4-:R-:W4:Y:S01]  /*2c80*/  S2UR UR6, SR_CgaCtaId ;  /* 0x00000000000679c3 */ /* 0x010f220000008800 */
        /* <DEDUP_REMOVED lines=8> */
[----:B----4-:R4:W2:Y:S01]  /*2d10*/  SYNCS.EXCH.64 URZ, [UR6+0x80], UR4 ;  /* 0x0000800406ff75b2 */ /* 0x0108a20008000100 */
[----:B------:R-:W-:Y:S01]  /*2d20*/  NOP ;  /* 0x0000000000007918 */ /* 0x000fe20000000000 */
.L_x_50:
[----:B------:R-:W-:Y:S01]  /*2d30*/  NOP ;  /* 0x0000000000007918 */ /* 0x000fe20000000000 */
[----:B------:R-:W-:Y:S01]  /*2d40*/  @P1 NOP ;  /* 0x0000000000001918 */ /* 0x000fe20000000000 */
[----:B------:R-:W-:Y:S05]  /*2d50*/  @P1 BRA `(.L_x_51) ;  /* 0x0000003000381947 */ /* 0x000fea0003800000 */
        /* <DEDUP_REMOVED lines=10> */
[----:B----4-:R4:W3:Y:S01]  /*2e00*/  SYNCS.EXCH.64 URZ, [UR6+0x80], UR4 ;  /* 0x0000800406ff75b2 */ /* 0x0108e20008000100 */
[----:B------:R-:W-:Y:S01]  /*2e10*/  NOP ;  /* 0x0000000000007918 */ /* 0x000fe20000000000 */
.L_x_52:
[----:B------:R-:W-:Y:S01]  /*2e20*/  NOP ;  /* 0x0000000000007918 */ /* 0x000fe20000000000 */
[----:B------:R-:W-:Y:S05]  /*2e30*/  @P0 BRA `(.L_x_53) ;  /* 0x00000004008c0947 */ /* 0x000fea0003800000 */
[----:B------:R-:W5:Y:S01]  /*2e40*/  S2R R5, SR_CgaCtaId ;  /* 0x0000000000057919 */ /* 0x000f620000008800 */
[----:B-123--:R-:W-:Y:S01]  /*2e50*/  NOP ;  /* 0x0000000000007918 */ /* 0x00efe20000000000 */
[----:B------:R-:W-:Y:S02]  /*2e60*/  MOV R0, 0x40 ;  /* 0x0000004000007802 */ /* 0x000fe40000000f00 */
[----:B------:R-:W-:Y:S02]  /*2e70*/  MOV R4, 0x400 ;  /* 0x0000040000047802 */ /* 0x000fe40000000f00 */
[C---:B-----5:R-:W-:Y:S02]  /*2e80*/  LEA R0, R5.reuse, R0, 0x18 ;  /* 0x0000000005007211 */ /* 0x060fe400078ec0ff */
[----:B------:R-:W-:-:S04]  /*2e90*/  LEA R4, R5, R4, 0x18 ;  /* 0x0000000405047211 */ /* 0x000fc800078ec0ff */
[----:B------:R-:W1:Y:S02]  /*2ea0*/  LDS.U8 R0, [R0] ;  /* 0x0000000000007984 */ /* 0x000e640000000000 */
[----:B-1----:R-:W-:-:S13]  /*2eb0*/  ISETP.NE.AND P0, PT, R0, RZ, PT ;  /* 0x000000ff0000720c */ /* 0x002fda0003f05270 */
[----:B------:R-:W-:Y:S05]  /*2ec0*/  @P0 BRA `(.L_x_54) ;  /* 0x0000000400500947 */ /* 0x000fea0003800000 */
[C---:B------:R-:W-:Y:S02]  /*2ed0*/  LOP3.LUT R0, R5.reuse, 0x1, RZ, 0xc0, !PT ;  /* 0x0000000105007812 */ /* 0x040fe400078ec0ff */
[----:B------:R-:W-:Y:S02]  /*2ee0*/  LOP3.LUT R10, R5, 0x1, RZ, 0x3c, !PT ;  /* 0x00000001050a7812 */ /* 0x000fe400078e3cff */
[----:B------:R-:W-:-:S13]  /*2ef0*/  ISETP.NE.U32.AND P1, PT, R0, 0x1, PT ;  /* 0x000000010000780c */ /* 0x000fda0003f25070 */
[----:B------:R-:W-:Y:S05]  /*2f00*/  @!P1 BRA `(.L_x_55) ;  /* 0x0000000000c49947 */ /* 0x000fea0003800000 */
[----:B------:R-:W-:Y:S01]  /*2f10*/  ELECT P0, URZ, PT ;  /* 0x0000000000ff782f */ /* 0x000fe20003800000 */
[----:B------:R-:W-:-:S12]  /*2f20*/  BSSY B0, `(.L_x_55) ;  /* 0x000002f000007945 */ /* 0x000fd80003800000 */
[----:B------:R-:W-:Y:S05]  /*2f30*/  @!P0 BRA `(.L_x_56) ;  /* 0x0000000000b48947 */ /* 0x000fea0003800000 */
[----:B----4-:R-:W-:-:S05]  /*2f40*/  UMOV UR4, 0x10 ;  /* 0x0000001000047882 */ /* 0x010fca0000000000 */
[----:B------:R-:W-:Y:S04]  /*2f50*/  DEPBAR.LE SB1, 0x36 ;  /* 0x00009d800000791a */ /* 0x000fe80000000000 */
[----:B------:R-:W1:Y:S02]  /*2f60*/  UTCATOMSWS.2CTA.FIND_AND_SET.ALIGN UP0, UR4, UR4 ;  /* 0x00000004000475e3 */ /* 0x000e640008200800 */
[----:B-1----:R-:W-:Y:S01]  /*2f70*/  PLOP3.LUT P0, PT, PT, PT, UP0, 0x80, 0x8 ;  /* 0x000000000008781c */ /* 0x002fe20003f0f008 */
[----:B------:R-:W-:-:S03]  /*2f80*/  IMAD.U32 R13, RZ, RZ, UR4 ;  /* 0x00000004ff0d7e24 */ /* 0x000fc6000f8e00ff */
[----:B------:R-:W-:-:S04]  /*2f90*/  SEL R0, RZ, 0xffffffff, !P0 ;  /* 0xffffffffff007807 */ /* 0x000fc80004000000 */
[----:B------:R-:W-:-:S13]  /*2fa0*/  ISETP.NE.AND P0, PT, R0, RZ, PT ;  /* 0x000000ff0000720c */ /* 0x000fda0003f05270 */
[----:B------:R-:W-:Y:S05]  /*2fb0*/  @P0 BRA `(.L_x_57) ;  /* 0x0000000000240947 */ /* 0x000fea0003800000 */
.L_x_58:
[----:B------:R-:W-:Y:S05]  /*2fc0*/  NANOSLEEP 0x64 ;  /* 0x000000640000795d */ /* 0x000fea0003800000 */
[----:B------:R-:W-:-:S05]  /*2fd0*/  UMOV UR4, 0x10 ;  /* 0x0000001000047882 */ /* 0x000fca0000000000 */
[----:B------:R-:W-:Y:S04]  /*2fe0*/  DEPBAR.LE SB1, 0x36 ;  /* 0x00009d800000791a */ /* 0x000fe80000000000 */
[----:B------:R-:W1:Y:S02]  /*2ff0*/  UTCATOMSWS.2CTA.FIND_AND_SET.ALIGN UP0, UR4, UR4 ;  /* 0x00000004000475e3 */ /* 0x000e640008200800 */
[----:B-1----:R-:W-:Y:S01]  /*3000*/  PLOP3.LUT P0, PT, PT, PT, UP0, 0x80, 0x8 ;  /* 0x000000000008781c */ /* 0x002fe20003f0f008 */
[----:B------:R-:W-:-:S03]  /*3010*/  IMAD.U32 R13, RZ, RZ, UR4 ;  /* 0x00000004ff0d7e24 */ /* 0x000fc6000f8e00ff */
[----:B------:R-:W-:-:S04]  /*3020*/  SEL R0, RZ, 0xffffffff, !P0 ;  /* 0xffffffffff007807 */ /* 0x000fc80004000000 */
[----:B------:R-:W-:-:S13]  /*3030*/  ISETP.NE.AND P0, PT, R0, RZ, PT ;  /* 0x000000ff0000720c */ /* 0x000fda0003f05270 */
[----:B------:R-:W-:Y:S05]  /*3040*/  @!P0 BRA `(.L_x_58) ;  /* 0xfffffffc00dc8947 */ /* 0x000fea000383ffff */
.L_x_57:
[----:B------:R-:W-:Y:S01]  /*3050*/  MOV R0, 0x60 ;  /* 0x0000006000007802 */ /* 0x000fe20000000f00 */
[----:B------:R-:W-:Y:S02]  /*3060*/  VIADD R7, R4, 0x88 ;  /* 0x0000008804077836 */ /* 0x000fe40000000000 */
[----:B------:R-:W-:Y:S01]  /*3070*/  IMAD.MOV.U32 R8, RZ, RZ, 0x4 ;  /* 0x00000004ff087424 */ /* 0x000fe200078e00ff */
[----:B------:R-:W-:Y:S02]  /*3080*/  LEA R11, R5, R0, 0x18 ;  /* 0x00000000050b7211 */ /* 0x000fe400078ec0ff */
[----:B------:R-:W-:-:S03]  /*3090*/  MOV R0, 0x58 ;  /* 0x0000005800007802 */ /* 0x000fc60000000f00 */
[----:B------:R-:W1:Y:S01]  /*30a0*/  LDS R14, [R11] ;  /* 0x000000000b0e7984 */ /* 0x000e620000000800 */
[----:B------:R-:W-:Y:S01]  /*30b0*/  LEA R3, R5, R0, 0x18 ;  /* 0x0000000005037211 */ /* 0x000fe200078ec0ff */
[----:B-1----:R-:W-:-:S04]  /*30c0*/  IMAD.U32 R14, R14, -0x80000000, RZ ;  /* 0x800000000e0e7824 */ /* 0x002fc800078e00ff */
[----:B------:R-:W1:Y:S02]  /*30d0*/  SYNCS.PHASECHK.TRANS64.TRYWAIT P0, [R3+URZ], R14 ;  /* 0x0000000e030075a7 */ /* 0x000e6400080011ff */
[----:B-1----:R-:W-:Y:S05]  /*30e0*/  @P0 BRA `(.L_x_59) ;  /* 0x0000000000080947 */ /* 0x002fea0003800000 */
[----:B------:R-:W1:Y:S02]  /*30f0*/  SYNCS.PHASECHK.TRANS64.TRYWAIT P0, [R3+URZ], R14 ;  /* 0x0000000e030075a7 */ /* 0x000e6400080011ff */
[----:B-1----:R-:W-:Y:S05]  /*3100*/  @!P0 BRA `(.L_x_60) ;  /* 0x0000003000808947 */ /* 0x002fea0003800000 */
.L_x_59:
[C---:B-1----:R-:W-:Y:S01]  /*3110*/  PRMT R3, R10.reuse, 0x654, R3 ;  /* 0x000006540a037816 */ /* 0x042fe20000000003 */
[C---:B------:R-:W-:Y:S01]  /*3120*/  IMAD.SHL.U32 R9, R13.reuse, 0x20, RZ ;  /* 0x000000200d097824 */ /* 0x040fe200078e00ff */
[----:B------:R-:W-:Y:S01]  /*3130*/  PRMT R2, R10, 0x654, R7 ;  /* 0x000006540a027816 */ /* 0x000fe20000000007 */
[----:B------:R-:W-:Y:S01]  /*3140*/  IMAD.MOV.U32 R6, RZ, RZ, 0xffff ;  /* 0x0000ffffff067424 */ /* 0x000fe200078e00ff */
[----:B------:R1:W-:Y:S01]  /*3150*/  SYNCS.ARRIVE.TRANS64.RED RZ, [R3+URZ], R8 ;  /* 0x0000000803ff79a7 */ /* 0x0003e200080004ff */
[----:B------:R-:W-:Y:S01]  /*3160*/  IMAD.MOV.U32 R0, RZ, RZ, 0x1 ;  /* 0x00000001ff007424 */ /* 0x000fe200078e00ff */
[----:B------:R2:W-:Y:S01]  /*3170*/  STS [R4+0x88], R9 ;  /* 0x0000880904007388 */ /* 0x0005e20000000800 */
[----:B------:R-:W-:Y:S01]  /*3180*/  VIADD R7, R13, 0x10 ;  /* 0x000000100d077836 */ /* 0x000fe20000000000 */
[----:B------:R-:W-:Y:S02]  /*3190*/  SHF.L.U32 R6, R6, R13, RZ ;  /* 0x0000000d06067219 */ /* 0x000fe400000006ff */
[----:B------:R2:W-:Y:S02]  /*31a0*/  STAS [R2.64], R13 ;  /* 0x0000000d02007dbd */ /* 0x0005e4000c0008ff */
[----:B------:R-:W-:-:S04]  /*31b0*/  SHF.L.U32 R7, R0, R7, RZ ;  /* 0x0000000700077219 */ /* 0x000fc800000006ff */
[----:B------:R-:W-:Y:S02]  /*31c0*/  LOP3.LUT R6, R7, R6, RZ, 0xfc, !PT ;  /* 0x0000000607067212 */ /* 0x000fe400078efcff */
[----:B-1----:R-:W-:-:S04]  /*31d0*/  MOV R8, 0x50 ;  /* 0x0000005000087802 */ /* 0x002fc80000000f00 */
[----:B------:R-:W-:-:S05]  /*31e0*/  LEA R7, R5, R8, 0x18 ;  /* 0x0000000805077211 */ /* 0x000fca00078ec0ff */
[----:B------:R2:W-:Y:S04]  /*31f0*/  ATOMS.OR RZ, [R7], R6 ;  /* 0x0000000607ff738c */ /* 0x0005e80003000000 */
[----:B------:R2:W-:Y:S02]  /*3200*/  ATOMS.XOR RZ, [R11], R0 ;  /* 0x000000000bff738c */ /* 0x0005e40003800000 */
.L_x_56:
[----:B----4-:R-:W-:Y:S05]  /*3210*/  BSYNC B0 ;  /* 0x0000000000007941 */ /* 0x010fea0003800000 */
.L_x_55:
[----:B------:R-:W-:Y:S05]  /*3220*/  @P1 BRA `(.L_x_61) ;  /* 0x0000000000881947 */ /* 0x000fea0003800000 */
[----:B------:R-:W-:Y:S05]  /*3230*/  WARPSYNC.ALL ;  /* 0x0000000000007948 */ /* 0x000fea0003800000 */
[----:B------:R-:W-:Y:S01]  /*3240*/  NOP ;  /* 0x0000000000007918 */ /* 0x000fe20000000000 */
[----:B------:R-:W-:-:S13]  /*3250*/  ELECT P0, URZ, PT ;  /* 0x0000000000ff782f */ /* 0x000fda0003800000 */
[----:B------:R-:W-:Y:S05]  /*3260*/  @!P0 BRA `(.L_x_61) ;  /* 0x0000000000788947 */ /* 0x000fea0003800000 */
[----:B--2---:R-:W-:Y:S02]  /*3270*/  MOV R0, 0x60 ;  /* 0x0000006000007802 */ /* 0x004fe40000000f00 */
[----:B----4-:R-:W-:Y:S02]  /*3280*/  MOV R2, 0x58 ;  /* 0x0000005800027802 */ /* 0x010fe40000000f00 */
[C---:B------:R-:W-:Y:S02]  /*3290*/  LEA R7, R5.reuse, R0, 0x18 ;  /* 0x0000000005077211 */ /* 0x040fe400078ec0ff */
[----:B------:R-:W-:-:S03]  /*32a0*/  LEA R3, R5, R2, 0x18 ;  /* 0x0000000205037211 */ /* 0x000fc600078ec0ff */
[----:B------:R-:W1:Y:S02]  /*32b0*/  LDS R0, [R7] ;  /* 0x0000000007007984 */ /* 0x000e640000000800 */
[----:B-1----:R-:W-:-:S04]  /*32c0*/  IMAD.U32 R8, R0, -0x80000000, RZ ;  /* 0x8000000000087824 */ /* 0x002fc800078e00ff */
[----:B------:R-:W1:Y:S02]  /*32d0*/  SYNCS.PHASECHK.TRANS64.TRYWAIT P0, [R3+URZ], R8 ;  /* 0x00000008030075a7 */ /* 0x000e6400080011ff */
[----:B-1----:R-:W-:Y:S05]  /*32e0*/  @P0 BRA `(.L_x_62) ;  /* 0x0000000000080947 */ /* 0x002fea0003800000 */
[----:B------:R-:W1:Y:S02]  /*32f0*/  SYNCS.PHASECHK.TRANS64.TRYWAIT P0, [R3+URZ], R8 ;  /* 0x00000008030075a7 */ /* 0x000e6400080011ff */
[----:B-1----:R-:W-:Y:S05]  /*3300*/  @!P0 BRA `(.L_x_63) ;  /* 0x0000003000188947 */ /* 0x002fea0003800000 */
.L_x_62:
[----:B------:R-:W2:Y:S01]  /*3310*/  LDS R13, [R4+0x88] ;  /* 0x00008800040d7984 */ /* 0x000ea20000000800 */
[----:B------:R-:W-:Y:S01]  /*3320*/  IMAD.MOV.U32 R2, RZ, RZ, 0xffff ;  /* 0x0000ffffff027424 */ /* 0x000fe200078e00ff */
[----:B-1----:R-:W-:Y:S01]  /*3330*/  PRMT R3, R10, 0x654, R3 ;  /* 0x000006540a037816 */ /* 0x002fe20000000003 */
[----:B------:R-:W-:Y:S02]  /*3340*/  IMAD.MOV.U32 R0, RZ, RZ, 0x1 ;  /* 0x00000001ff007424 */ /* 0x000fe400078e00ff */
[C---:B--2---:R-:W-:Y:S01]  /*3350*/  IMAD.SHL.U32 R11, R13.reuse, 0x20, RZ ;  /* 0x000000200d0b7824 */ /* 0x044fe200078e00ff */
[----:B------:R-:W-:Y:S01]  /*3360*/  SHF.L.U32 R2, R2, R13, RZ ;  /* 0x0000000d02027219 */ /* 0x000fe200000006ff */
[----:B------:R-:W-:-:S03]  /*3370*/  VIADD R9, R13, 0x10 ;  /* 0x000000100d097836 */ /* 0x000fc60000000000 */
[----:B------:R1:W-:Y:S01]  /*3380*/  STS [R4+0x88], R11 ;  /* 0x0000880b04007388 */ /* 0x0003e20000000800 */
[----:B------:R-:W-:Y:S02]  /*3390*/  MOV R6, 0x50 ;  /* 0x0000005000067802 */ /* 0x000fe40000000f00 */
[----:B------:R-:W-:Y:S02]  /*33a0*/  SHF.L.U32 R9, R0, R9, RZ ;  /* 0x0000000900097219 */ /* 0x000fe400000006ff */
[----:B------:R-:W-:Y:S02]  /*33b0*/  LEA R5, R5, R6, 0x18 ;  /* 0x0000000605057211 */ /* 0x000fe400078ec0ff */
[----:B------:R-:W-:-:S05]  /*33c0*/  LOP3.LUT R2, R9, R2, RZ, 0xfc, !PT ;  /* 0x0000000209027212 */ /* 0x000fca00078efcff */
[----:B------:R1:W-:Y:S01]  /*33d0*/  ATOMS.OR RZ, [R5], R2 ;  /* 0x0000000205ff738c */ /* 0x0003e20003000000 */
[----:B------:R1:W-:Y:S03]  /*33e0*/  SYNCS.ARRIVE.TRANS64.RED.A1T0 RZ, [R3+URZ], RZ ;  /* 0x000000ff03ff79a7 */ /* 0x0003e600081004ff */
[----:B------:R1:W-:Y:S01]  /*33f0*/  ATOMS.XOR RZ, [R7], R0 ;  /* 0x0000000007ff738c */ /* 0x0003e20003800000 */
[----:B------:R-:W-:Y:S05]  /*3400*/  BRA `(.L_x_61) ;  /* 0x0000000000107947 */ /* 0x000fea0003800000 */
.L_x_54:
[----:B------:R-:W-:Y:S02]  /*3410*/  MOV R3, 0xffffffff ;  /* 0xffffffff00037802 */ /* 0x000fe40000000f00 */
[----:B----4-:R-:W-:-:S03]  /*3420*/  MOV R2, 0x3450 ;  /* 0x0000345000027802 */ /* 0x010fc60000000f00 */
[----:B------:R1:W-:Y:S04]  /*3430*/  STS [R4+0x88], R3 ;  /* 0x0000880304007388 */ /* 0x0003e80000000800 */
[----:B-1----:R-:W-:Y:S05]  /*3440*/  CALL.REL.NOINC `($__internal_1_$__cuda_sm10x_tcgen05_guardrail_trap_phase_invalid_during_alloc) ;  /* 0x0000003000447944 */ /* 0x002fea0003c00000 */
.L_x_61:
[----:B------:R-:W-:Y:S05]  /*3450*/  WARPSYNC.ALL ;  /* 0x0000000000007948 */ /* 0x000fea0003800000 */
[----:B------:R-:W-:Y:S01]  /*3460*/  NOP ;  /* 0x0000000000007918 */ /* 0x000fe20000000000 */
.L_x_53:
[----:B----4-:R-:W4:Y:S08]  /*3470*/  S2UR UR4, SR_CgaCtaId ;  /* 0x00000000000479c3 */ /* 0x010f300000008800 */
[----:B-123--:R-:W-:Y:S01]  /*3480*/  BAR.SYNC.DEFER_BLOCKING 0x3, 0xa0 ;  /* 0x00c2800000007b1d */ /* 0x00efe20000010000 */
[----:B------:R-:W-:Y:S01]  /*3490*/  MOV R3, 0x400 ;  /* 0x0000040000037802 */ /* 0x000fe20000000f00 */
[----:B----4-:R-:W-:-:S05]  /*34a0*/  IMAD.U32 R2, RZ, RZ, UR4 ;  /* 0x00000004ff027e24 */ /* 0x010fca000f8e00ff */
[----:B------:R-:W-:-:S05]  /*34b0*/  LEA R3, R2, R3, 0x18 ;  /* 0x0000000302037211 */ /* 0x000fca00078ec0ff */
[----:B------:R1:W2:Y:S01]  /*34c0*/  LDS R83, [R3+0x88] ;  /* 0x0000880003537984 */ /* 0x0002a20000000800 */
[----:B------:R-:W3:Y:S02]  /*34d0*/  SYNCS.PHASECHK.TRANS64.TRYWAIT P0, [R3+URZ+0x60], RZ ;  /* 0x000060ff030075a7 */ /* 0x000ee400080011ff */
[----:B-123--:R-:W-:Y:S05]  /*34e0*/  @!P0 BRA `(.L_x_64) ;  /* 0x0000002c00b88947 */ /* 0x00efea0003800000 */
.L_x_107:
[----:B------:R-:W2:Y:S01]  /*34f0*/  LDS.128 R60, [R3+0x34410] ;  /* 0x03441000033c7984 */ /* 0x000ea20000000c00 */
[----:B------:R-:W-:Y:S01]  /*3500*/  HFMA2 R0, -RZ, RZ, 0, 5.9604644775390625e-08 ;  /* 0x00000001ff007431 */ /* 0x000fe200000001ff */
[----:B------:R3:W-:Y:S06]  /*3510*/  MEMBAR.ALL.CTA ;  /* 0x0000000000007992 */ /* 0x0007ec0000008000 */
[----:B---3--:R-:W3:Y:S02]  /*3520*/  FENCE.VIEW.ASYNC.S ;  /* 0x00000000000073c6 */ /* 0x008ee40000000000 */
[----:B---3--:R3:W-:Y:S01]  /*3530*/  SYNCS.ARRIVE.TRANS64.ART0 RZ, [R3+URZ+0x70], R0 ;  /* 0x0000700003ff79a7 */ /* 0x0087e200085000ff */
[----:B--2---:R-:W-:-:S13]  /*3540*/  ISETP.NE.AND P0, PT, R63, 0x1, PT ;  /* 0x000000013f00780c */ /* 0x004fda0003f05270 */
[----:B---3--:R-:W-:Y:S05]  /*3550*/  @P0 BRA `(.L_x_65) ;  /* 0x0000002400000947 */ /* 0x008fea0003800000 */
[----:B------:R-:W-:Y:S01]  /*3560*/  R2UR UR5, R86 ;  /* 0x00000000560572ca */ /* 0x000fe200000e0000 */
[----:B------:R-:W-:Y:S01]  /*3570*/  IMAD.SHL.U32 R5, R68, 0x80, RZ ;  /* 0x0000008044057824 */ /* 0x000fe200078e00ff */
[----:B------:R-:W-:Y:S01]  /*3580*/  SHF.R.U32.HI R74, RZ, 0x5, R68 ;  /* 0x00000005ff4a7819 */ /* 0x000fe20000011644 */
[----:B------:R-:W-:Y:S01]  /*3590*/  VIADD R66, R3, 0x58 ;  /* 0x0000005803427836 */ /* 0x000fe20000000000 */
[----:B------:R-:W-:Y:S01]  /*35a0*/  R2UR UR4, R85 ;  /* 0x00000000550472ca */ /* 0x000fe200000e0000 */
[----:B------:R-:W2:Y:S01]  /*35b0*/  S2UR UR7, SR_CgaCtaId ;  /* 0x00000000000779c3 */ /* 0x000ea20000008800 */
[----:B------:R-:W-:Y:S01]  /*35c0*/  LOP3.LUT R5, R5, 0xf80, RZ, 0xc0, !PT ;  /* 0x00000f8005057812 */ /* 0x000fe200078ec0ff */
[----:B------:R-:W3:Y:S01]  /*35d0*/  S2R R67, SR_LANEID ;  /* 0x0000000000437919 */ /* 0x000ee20000000000 */
[----:B------:R-:W-:Y:S01]  /*35e0*/  IMAD R82, R84, 0x4, R3 ;  /* 0x0000000454527824 */ /* 0x000fe200078e0203 */
[----:B------:R-:W4:Y:S01]  /*35f0*/  LDCU.64 UR10, c[0x0][0x348] ;  /* 0x00006900ff0a77ac */ /* 0x000f220008000a00 */
[----:B------:R-:W-:-:S02]  /*3600*/  IMAD.MOV.U32 R72, RZ, RZ, 0x1 ;  /* 0x00000001ff487424 */ /* 0x000fc400078e00ff */
[----:B------:R-:W-:Y:S01]  /*3610*/  IMAD R6, R74, 0x1000, R5 ;  /* 0x000010004a067824 */ /* 0x000fe200078e0205 */
[C---:B------:R-:W-:Y:S01]  /*3620*/  ISETP.NE.AND P0, PT, R2.reuse, UR5, PT ;  /* 0x0000000502007c0c */ /* 0x040fe2000bf05270 */
[----:B------:R-:W-:Y:S02]  /*3630*/  IMAD.MOV.U32 R70, RZ, RZ, RZ ;  /* 0x000000ffff467224 */ /* 0x000fe400078e00ff */
[----:B------:R-:W-:Y:S01]  /*3640*/  IMAD.IADD R6, R3, 0x1, R6 ;  /* 0x0000000103067824 */ /* 0x000fe200078e0206 */
[----:B------:R-:W-:Y:S01]  /*3650*/  ISETP.LT.AND P0, PT, R2, RZ, P0 ;  /* 0x000000ff0200720c */ /* 0x000fe20000701270 */
[----:B------:R-:W-:Y:S01]  /*3660*/  USHF.R.U32.HI UR4, URZ, 0x1, UR4 ;  /* 0x00000001ff047899 */ /* 0x000fe20008011604 */
[----:B------:R-:W-:Y:S02]  /*3670*/  IMAD.MOV.U32 R69, RZ, RZ, RZ ;  /* 0x000000ffff457224 */ /* 0x000fe400078e00ff */
[C---:B------:R-:W-:Y:S01]  /*3680*/  VIADD R4, R6.reuse, 0x430 ;  /* 0x0000043006047836 */ /* 0x040fe20000000000 */
[----:B------:R-:W-:Y:S01]  /*3690*/  UIADD3 UR5, UPT, UPT, UR4, -0x1, URZ ;  /* 0xffffffff04057890 */ /* 0x000fe2000fffe0ff */
[----:B------:R-:W-:-:S02]  /*36a0*/  VIADD R7, R6, 0x420 ;  /* 0x0000042006077836 */ /* 0x000fc40000000000 */
[----:B------:R-:W-:Y:S01]  /*36b0*/  VIADD R8, R6, 0x410 ;  /* 0x0000041006087836 */ /* 0x000fe20000000000 */
[----:B------:R-:W-:Y:S02]  /*36c0*/  SHF.R.U32.HI R81, RZ, 0x3, R4 ;  /* 0x00000003ff517819 */ /* 0x000fe40000011604 */
[----:B------:R-:W-:Y:S01]  /*36d0*/  SHF.R.U32.HI R80, RZ, 0x3, R7 ;  /* 0x00000003ff507819 */ /* 0x000fe20000011607 */
[----:B------:R-:W-:Y:S01]  /*36e0*/  IMAD.U32 R5, RZ, RZ, UR5 ;  /* 0x00000005ff057e24 */ /* 0x000fe2000f8e00ff */
[----:B------:R-:W-:Y:S01]  /*36f0*/  LOP3.LUT R81, R4, 0x70, R81, 0x78, !PT ;  /* 0x0000007004517812 */ /* 0x000fe200078e7851 */
[----:B------:R-:W-:Y:S01]  /*3700*/  VIADD R4, R6, 0x470 ;  /* 0x0000047006047836 */ /* 0x000fe20000000000 */
[----:B------:R-:W-:Y:S01]  /*3710*/  LOP3.LUT R80, R7, 0x70, R80, 0x78, !PT ;  /* 0x0000007007507812 */ /* 0x000fe200078e7850 */
[----:B------:R-:W-:Y:S01]  /*3720*/  @!P0 IMAD R5, RZ, RZ, UR4 ;  /* 0x00000004ff058e24 */ /* 0x000fe2000f8e02ff */
[----:B------:R-:W-:Y:S02]  /*3730*/  LOP3.LUT R7, R68, 0x1f, RZ, 0xc0, !PT ;  /* 0x0000001f44077812 */ /* 0x000fe400078ec0ff */
[----:B------:R-:W-:Y:S01]  /*3740*/  SHF.R.U32.HI R77, RZ, 0x3, R4 ;  /* 0x00000003ff4d7819 */ /* 0x000fe20000011604 */
[----:B------:R-:W-:Y:S01]  /*3750*/  IMAD.IADD R5, R5, 0x1, R5 ;  /* 0x0000000105057824 */ /* 0x000fe200078e0205 */
[----:B------:R-:W-:-:S02]  /*3760*/  SHF.R.U32.HI R79, RZ, 0x3, R8 ;  /* 0x00000003ff4f7819 */ /* 0x000fc40000011608 */
[----:B------:R-:W-:Y:S01]  /*3770*/  LOP3.LUT R77, R4, 0x70, R77, 0x78, !PT ;  /* 0x00000070044d7812 */ /* 0x000fe200078e784d */
[----:B------:R-:W-:Y:S01]  /*3780*/  IMAD R4, R74, 0x20, R7 ;  /* 0x000000204a047824 */ /* 0x000fe200078e0207 */
[----:B------:R-:W-:Y:S01]  /*3790*/  PRMT R66, R5, 0x654, R66 ;  /* 0x0000065405427816 */ /* 0x000fe20000000042 */
[----:B------:R-:W-:Y:S01]  /*37a0*/  VIADD R5, R6, 0x400 ;  /* 0x0000040006057836 */ /* 0x000fe20000000000 */
[----:B------:R-:W-:Y:S01]  /*37b0*/  LOP3.LUT R79, R8, 0x70, R79, 0x78, !PT ;  /* 0x00000070084f7812 */ /* 0x000fe200078e784f */
[----:B------:R-:W-:Y:S02]  /*37c0*/  IMAD.SHL.U32 R4, R4, 0x20, RZ ;  /* 0x0000002004047824 */ /* 0x000fe400078e00ff */
[----:B------:R-:W-:Y:S01]  /*37d0*/  VIADD R8, R6, 0x450 ;  /* 0x0000045006087836 */ /* 0x000fe20000000000 */
[----:B------:R-:W-:Y:S01]  /*37e0*/  SHF.R.U32.HI R78, RZ, 0x3, R5 ;  /* 0x00000003ff4e7819 */ /* 0x000fe20000011605 */
[----:B------:R-:W-:Y:S01]  /*37f0*/  IMAD R74, R74, 0x200000, R83 ;  /* 0x002000004a4a7824 */ /* 0x000fe200078e0253 */
[----:B------:R-:W-:-:S02]  /*3800*/  LOP3.LUT R4, R4, 0xffff, RZ, 0xc0, !PT ;  /* 0x0000ffff04047812 */ /* 0x000fc400078ec0ff */
[----:B------:R-:W-:Y:S01]  /*3810*/  LOP3.LUT R78, R5, 0x70, R78, 0x78, !PT ;  /* 0x00000070054e7812 */ /* 0x000fe200078e784e */
[C---:B------:R-:W-:Y:S01]  /*3820*/  VIADD R5, R6.reuse, 0x460 ;  /* 0x0000046006057836 */ /* 0x040fe20000000000 */
[----:B------:R-:W-:Y:S01]  /*3830*/  SHF.R.U32.HI R4, RZ, 0x1, R4 ;  /* 0x00000001ff047819 */ /* 0x000fe20000011604 */
[----:B------:R-:W-:Y:S01]  /*3840*/  VIADD R6, R6, 0x440 ;  /* 0x0000044006067836 */ /* 0x000fe20000000000 */
[----:B------:R-:W-:Y:S02]  /*3850*/  SHF.R.U32.HI R75, RZ, 0x3, R8 ;  /* 0x00000003ff4b7819 */ /* 0x000fe40000011608 */
[----:B------:R-:W-:Y:S02]  /*3860*/  LOP3.LUT R4, R4, 0xffff, RZ, 0xc0, !PT ;  /* 0x0000ffff04047812 */ /* 0x000fe400078ec0ff */
[----:B------:R-:W-:Y:S02]  /*3870*/  SHF.R.U32.HI R76, RZ, 0x3, R5 ;  /* 0x00000003ff4c7819 */ /* 0x000fe40000011605 */
[----:B------:R-:W-:Y:S01]  /*3880*/  SHF.R.U32.HI R73, RZ, 0x3, R6 ;  /* 0x00000003ff497819 */ /* 0x000fe20000011606 */
[----:B------:R-:W-:Y:S01]  /*3890*/  IMAD.IADD R71, R3, 0x1, R4 ;  /* 0x0000000103477824 */ /* 0x000fe200078e0204 */
[----:B------:R-:W-:-:S02]  /*38a0*/  LOP3.LUT R76, R5, 0x70, R76, 0x78, !PT ;  /* 0x00000070054c7812 */ /* 0x000fc400078e784c */
[----:B------:R-:W-:Y:S02]  /*38b0*/  LOP3.LUT R75, R8, 0x70, R75, 0x78, !PT ;  /* 0x00000070084b7812 */ /* 0x000fe400078e784b */
[----:B--234-:R-:W-:-:S07]  /*38c0*/  LOP3.LUT R73, R6, 0x70, R73, 0x78, !PT ;  /* 0x0000007006497812 */ /* 0x01cfce00078e7849 */
.L_x_78:
[----:B----4-:R-:W2:Y:S01]  /*38d0*/  LDC.64 R8, c[0x0][0x750] ;  /* 0x0001d400ff087b82 */ /* 0x010ea20000000a00 */
[----:B------:R-:W3:Y:S01]  /*38e0*/  LDCU.64 UR4, c[0x0][0x358] ;  /* 0x00006b00ff0477ac */ /* 0x000ee20008000a00 */
[----:B------:R-:W-:-:S05]  /*38f0*/  IMAD.SHL.U32 R5, R60, 0x100, RZ ;  /* 0x000001003c057824 */ /* 0x000fca00078e00ff */
[----:B------:R-:W-:Y:S01]  /*3900*/  LEA.HI.SX32 R4, R5, R68, 0x1f ;  /* 0x0000004405047211 */ /* 0x000fe200078ffaff */
[----:B------:R-:W4:Y:S01]  /*3910*/  LDC.64 R6, c[0x0][0x758] ;  /* 0x0001d600ff067b82 */ /* 0x000f220000000a00 */
[----:B--2---:R-:W-:-:S05]  /*3920*/  IMAD.WIDE R8, R62, 0x4, R8 ;  /* 0x000000043e087825 */ /* 0x004fca00078e0208 */
[----:B---3--:R2:W5:Y:S01]  /*3930*/  LDG.E R87, desc[UR4][R8.64] ;  /* 0x0000000408577981 */ /* 0x008562000c1e1900 */
[----:B----4-:R-:W-:-:S04]  /*3940*/  IMAD.WIDE R10, R4, 0x4, R6 ;  /* 0x00000004040a7825 */ /* 0x010fc800078e0206 */
[----:B------:R-:W-:Y:S01]  /*3950*/  IMAD.U32 R4, R69, -0x80000000, RZ ;  /* 0x8000000045047824 */ /* 0x000fe200078e00ff */
[----:B------:R2:W5:Y:S03]  /*3960*/  LDG.E R63, desc[UR4][R10.64] ;  /* 0x000000040a3f7981 */ /* 0x000566000c1e1900 */
[----:B------:R-:W3:Y:S01]  /*3970*/  SYNCS.PHASECHK.TRANS64.TRYWAIT P0, [R3+URZ+0x50], R4 ;  /* 0x00005004030075a7 */ /* 0x000ee200080011ff */
[----:B------:R-:W-:-:S04]  /*3980*/  LEA.HI R6, R60, R60, RZ, 0x1 ;  /* 0x0000003c3c067211 */ /* 0x000fc800078f08ff */
[----:B------:R-:W-:-:S04]  /*3990*/  LOP3.LUT R5, R6, 0xfffffffe, RZ, 0xc0, !PT ;  /* 0xfffffffe06057812 */ /* 0x000fc800078ec0ff */
[----:B------:R-:W-:-:S04]  /*39a0*/  ISETP.NE.AND P1, PT, R60, R5, PT ;  /* 0x000000053c00720c */ /* 0x000fc80003f25270 */
[----:B------:R-:W-:Y:S02]  /*39b0*/  ISETP.LT.AND P1, PT, R60, RZ, P1 ;  /* 0x000000ff3c00720c */ /* 0x000fe40000f21270 */
[----:B------:R-:W-:Y:S01]  /*39c0*/  SHF.R.U32.HI R5, RZ, 0x1, R6 ;  /* 0x00000001ff057819 */ /* 0x000fe20000011606 */
[----:B------:R-:W-:-:S03]  /*39d0*/  IMAD.MOV.U32 R65, RZ, RZ, R62 ;  /* 0x000000ffff417224 */ /* 0x000fc600078e003e */
[----:B------:R-:W-:-:S07]  /*39e0*/  IADD3 R88, PT, PT, R5, -0x1, RZ ;  /* 0xffffffff05587810 */ /* 0x000fce0007ffe0ff */
[----:B------:R-:W-:Y:S01]  /*39f0*/  @!P1 IADD3 R88, PT, PT, R5, RZ, RZ ;  /* 0x000000ff05589210 */ /* 0x000fe20007ffe0ff */
[----:B--23--:R-:W-:Y:S06]  /*3a00*/  @!P0 BRA `(.L_x_66) ;  /* 0x0000002800848947 */ /* 0x00cfec0003800000 */
.L_x_109:
[----:B------:R-:W-:Y:S01]  /*3a10*/  SHF.R.S32.HI R64, RZ, 0x1f, R62 ;  /* 0x0000001fff407819 */ /* 0x000fe2000001143e */
[C---:B------:R-:W-:Y:S01]  /*3a20*/  IMAD R62, R69.reuse, 0xd0, R74 ;  /* 0x000000d0453e7824 */ /* 0x040fe200078e024a */
[----:B------:R-:W-:Y:S01]  /*3a30*/  ISETP.NE.AND P4, PT, R69, RZ, PT ;  /* 0x000000ff4500720c */ /* 0x000fe20003f85270 */
[----:B------:R-:W-:Y:S01]  /*3a40*/  IMAD.MOV.U32 R92, RZ, RZ, RZ ;  /* 0x000000ffff5c7224 */ /* 0x000fe200078e00ff */
[----:B------:R-:W-:Y:S01]  /*3a50*/  CS2R R90, SRZ ;  /* 0x00000000005a7805 */ /* 0x000fe2000001ff00 */
[----:B------:R-:W-:Y:S01]  /*3a60*/  IMAD.MOV.U32 R89, RZ, RZ, RZ ;  /* 0x000000ffff597224 */ /* 0x000fe200078e00ff */
[----:B------:R-:W-:-:S09]  /*3a70*/  LEA R88, R88, UR76, 0x8 ;  /* 0x0000004c58587c11 */ /* 0x000fd2000f8e40ff */
.L_x_73:
[----:B--2---:R-:W-:Y:S01]  /*3a80*/  IADD3 R5, PT, PT, R91, 0x3, RZ ;  /* 0x000000035b057810 */ /* 0x004fe20007ffe0ff */
[----:B------:R-:W-:Y:S05]  /*3a90*/  WARPSYNC.ALL ;  /* 0x0000000000007948 */ /* 0x000fea0003800000 */
[----:B------:R-:W-:Y:S01]  /*3aa0*/  NOP ;  /* 0x0000000000007918 */ /* 0x000fe20000000000 */
[----:B------:R-:W-:Y:S01]  /*3ab0*/  SEL R60, R5, R90, !P4 ;  /* 0x0000005a053c7207 */ /* 0x000fe20006000000 */
[----:B------:R-:W-:Y:S01]  /*3ac0*/  BSSY.RECONVERGENT B0, `(.L_x_67) ;  /* 0x000005a000007945 */ /* 0x000fe20003800200 */
[----:B------:R-:W-:Y:S02]  /*3ad0*/  ISETP.NE.AND P0, PT, R89, RZ, PT ;  /* 0x000000ff5900720c */ /* 0x000fe40003f05270 */
[----:B------:R-:W-:-:S04]  /*3ae0*/  SHF.L.U32 R93, R60, 0x6, RZ ;  /* 0x000000063c5d7819 */ /* 0x000fc800000006ff */
[----:B------:R-:W-:-:S04]  /*3af0*/  IADD3 R4, PT, PT, R62, R93, RZ ;  /* 0x0000005d3e047210 */ /* 0x000fc80007ffe0ff */
[----:B------:R-:W-:-:S13]  /*3b00*/  R2UR UR4, R4 ;  /* 0x00000000040472ca */ /* 0x000fda00000e0000 */
[----:B------:R-:W2:Y:S01]  /*3b10*/  LDTM.x32 R28, tmem[UR4+0x20] ;  /* 0x00002004001c79ee */ /* 0x000ea200082c0000 */
[----:B------:R-:W-:Y:S01]  /*3b20*/  R2UR UR4, R4 ;  /* 0x00000000040472ca */ /* 0x000fe200000e0000 */
[C---:B--2--5:R-:W-:Y:S01]  /*3b30*/  FMUL R94, R87.reuse, R28 ;  /* 0x0000001c575e7220 */ /* 0x064fe20000400000 */
[C---:B------:R-:W-:Y:S01]  /*3b40*/  FMUL R95, R87.reuse, R29 ;  /* 0x0000001d575f7220 */ /* 0x040fe20000400000 */
[C---:B------:R-:W-:Y:S01]  /*3b50*/  FMUL R96, R87.reuse, R30 ;  /* 0x0000001e57607220 */ /* 0x040fe20000400000 */
[C---:B------:R-:W-:Y:S01]  /*3b60*/  FMUL R97, R87.reuse, R31 ;  /* 0x0000001f57617220 */ /* 0x040fe20000400000 */
[C---:B------:R-:W-:Y:S01]  /*3b70*/  FMUL R98, R87.reuse, R32 ;  /* 0x0000002057627220 */ /* 0x040fe20000400000 */
[C---:B------:R-:W-:Y:S01]  /*3b80*/  FMUL R99, R87.reuse, R33 ;  /* 0x0000002157637220 */ /* 0x040fe20000400000 */
[C---:B------:R-:W-:Y:S01]  /*3b90*/  FMUL R100, R87.reuse, R34 ;  /* 0x0000002257647220 */ /* 0x040fe20000400000 */
[C---:B------:R-:W-:Y:S01]  /*3ba0*/  FMUL R101, R87.reuse, R35 ;  /* 0x0000002357657220 */ /* 0x040fe20000400000 */
[----:B------:R-:W-:-:S04]  /*3bb0*/  FMUL R36, R87, R36 ;  /* 0x0000002457247220 */ /* 0x000fc80000400000 */
[----:B------:R-:W2:Y:S01]  /*3bc0*/  LDTM.x32 R4, tmem[UR4] ;  /* 0x00000004000479ee */ /* 0x000ea200082c0000 */
[C---:B------:R-:W-:Y:S01]  /*3bd0*/  FMUL R37, R87.reuse, R37 ;  /* 0x0000002557257220 */ /* 0x040fe20000400000 */
        /* <DEDUP_REMOVED lines=22> */
[C---:B--2---:R-:W-:Y:S01]  /*3d40*/  FMUL R106, R87.reuse, R8 ;  /* 0x00000008576a7220 */ /* 0x044fe20000400000 */
        /* <DEDUP_REMOVED lines=30> */
[----:B------:R-:W-:Y:S01]  /*3f30*/  FMUL R35, R87, R35 ;  /* 0x0000002357237220 */ /* 0x000fe20000400000 */
[----:B------:R-:W-:-:S02]  /*3f40*/  F2FP.BF16.F32.PACK_AB R8, R95, R94 ;  /* 0x0000005e5f08723e */ /* 0x000fc400000010ff */
[----:B------:R-:W-:Y:S02]  /*3f50*/  F2FP.BF16.F32.PACK_AB R9, R97, R96 ;  /* 0x000000606109723e */ /* 0x000fe400000010ff */
[----:B------:R-:W-:Y:S02]  /*3f60*/  F2FP.BF16.F32.PACK_AB R10, R99, R98 ;  /* 0x00000062630a723e */ /* 0x000fe400000010ff */
[----:B------:R-:W-:Y:S02]  /*3f70*/  F2FP.BF16.F32.PACK_AB R11, R101, R100 ;  /* 0x00000064650b723e */ /* 0x000fe400000010ff */
[----:B------:R-:W-:Y:S02]  /*3f80*/  F2FP.BF16.F32.PACK_AB R12, R37, R36 ;  /* 0x00000024250c723e */ /* 0x000fe400000010ff */
[----:B------:R-:W-:Y:S02]  /*3f90*/  F2FP.BF16.F32.PACK_AB R13, R39, R38 ;  /* 0x00000026270d723e */ /* 0x000fe400000010ff */
[----:B------:R-:W-:-:S02]  /*3fa0*/  F2FP.BF16.F32.PACK_AB R14, R41, R40 ;  /* 0x00000028290e723e */ /* 0x000fc400000010ff */
[----:B------:R-:W-:Y:S02]  /*3fb0*/  F2FP.BF16.F32.PACK_AB R15, R43, R42 ;  /* 0x0000002a2b0f723e */ /* 0x000fe400000010ff */
[----:B------:R-:W-:Y:S02]  /*3fc0*/  F2FP.BF16.F32.PACK_AB R16, R45, R44 ;  /* 0x0000002c2d10723e */ /* 0x000fe400000010ff */
[----:B------:R-:W-:Y:S02]  /*3fd0*/  F2FP.BF16.F32.PACK_AB R17, R47, R46 ;  /* 0x0000002e2f11723e */ /* 0x000fe400000010ff */
[----:B------:R-:W-:Y:S02]  /*3fe0*/  F2FP.BF16.F32.PACK_AB R18, R49, R48 ;  /* 0x000000303112723e */ /* 0x000fe400000010ff */
[----:B------:R-:W-:Y:S01]  /*3ff0*/  F2FP.BF16.F32.PACK_AB R19, R51, R50 ;  /* 0x000000323313723e */ /* 0x000fe200000010ff */
[----:B------:R-:W-:Y:S06]  /*4000*/  @P0 BRA `(.L_x_68) ;  /* 0x0000000000140947 */ /* 0x000fec0003800000 */
[----:B------:R-:W-:Y:S01]  /*4010*/  ELECT P0, URZ, PT ;  /* 0x0000000000ff782f */ /* 0x000fe20003800000 */
[----:B------:R-:W-:Y:S01]  /*4020*/  NOP ;  /* 0x0000000000007918 */ /* 0x000fe20000000000 */
[----:B------:R-:W-:-:S11]  /*4030*/  LOP3.LUT R69, R69, 0x1, RZ, 0x3c, !PT ;  /* 0x0000000145457812 */ /* 0x000fd600078e3cff */
[----:B------:R-:W-:-:S04]  /*4040*/  @P0 IMAD.MOV.U32 R5, RZ, RZ, 0x1 ;  /* 0x00000001ff050424 */ /* 0x000fc800078e00ff */
[----:B------:R2:W-:Y:S03]  /*4050*/  @P0 SYNCS.ARRIVE.TRANS64.RED.ART0 RZ, [R66+URZ], R5 ;  /* 0x0000000542ff09a7 */ /* 0x0005e600085004ff */
.L_x_68:
[----:B------:R-:W-:Y:S05]  /*4060*/  BSYNC.RECONVERGENT B0 ;  /* 0x0000000000007941 */ /* 0x000fea0003800200 */
.L_x_67:
[----:B------:R-:W-:Y:S01]  /*4070*/  F2FP.BF16.F32.PACK_AB R20, R53, R52 ;  /* 0x000000343514723e */ /* 0x000fe200000010ff */
[----:B------:R3:W-:Y:S01]  /*4080*/  STS.128 [R73], R8 ;  /* 0x0000000849007388 */ /* 0x0007e20000000c00 */
[----:B------:R-:W-:Y:S02]  /*4090*/  F2FP.BF16.F32.PACK_AB R21, R55, R54 ;  /* 0x000000363715723e */ /* 0x000fe400000010ff */
[----:B------:R-:W-:Y:S01]  /*40a0*/  F2FP.BF16.F32.PACK_AB R22, R57, R56 ;  /* 0x000000383916723e */ /* 0x000fe200000010ff */
[----:B------:R4:W-:Y:S01]  /*40b0*/  STS.128 [R75], R12 ;  /* 0x0000000c4b007388 */ /* 0x0009e20000000c00 */
[----:B------:R-:W-:Y:S02]  /*40c0*/  F2FP.BF16.F32.PACK_AB R23, R59, R58 ;  /* 0x0000003a3b17723e */ /* 0x000fe400000010ff */
[----:B------:R-:W-:Y:S01]  /*40d0*/  F2FP.BF16.F32.PACK_AB R4, R103, R102 ;  /* 0x000000666704723e */ /* 0x000fe200000010ff */
[----:B------:R5:W-:Y:S01]  /*40e0*/  STS.128 [R76], R16 ;  /* 0x000000104c007388 */ /* 0x000be20000000c00 */
[----:B--2---:R-:W-:-:S02]  /*40f0*/  F2FP.BF16.F32.PACK_AB R5, R105, R104 ;  /* 0x000000686905723e */ /* 0x004fc400000010ff */
[----:B------:R-:W-:Y:S01]  /*4100*/  F2FP.BF16.F32.PACK_AB R6, R107, R106 ;  /* 0x0000006a6b06723e */ /* 0x000fe200000010ff */
[----:B------:R2:W-:Y:S01]  /*4110*/  STS.128 [R77], R20 ;  /* 0x000000144d007388 */ /* 0x0005e20000000c00 */
[----:B------:R-:W-:Y:S02]  /*4120*/  F2FP.BF16.F32.PACK_AB R7, R109, R108 ;  /* 0x0000006c6d07723e */ /* 0x000fe400000010ff */
[----:B------:R-:W-:Y:S02]  /*4130*/  ISETP.NE.AND P2, PT, R84, RZ, PT ;  /* 0x000000ff5400720c */ /* 0x000fe40003f45270 */
[C---:B------:R-:W-:Y:S01]  /*4140*/  ISETP.GE.U32.AND P3, PT, R89.reuse, 0x6, PT ;  /* 0x000000065900780c */ /* 0x040fe20003f66070 */
[----:B------:R2:W-:Y:S01]  /*4150*/  STS.128 [R78], R4 ;  /* 0x000000044e007388 */ /* 0x0005e20000000c00 */
[----:B------:R-:W-:Y:S01]  /*4160*/  VIADD R89, R89, 0x2 ;  /* 0x0000000259597836 */ /* 0x000fe20000000000 */
[----:B---3--:R-:W-:Y:S02]  /*4170*/  F2FP.BF16.F32.PACK_AB R8, R111, R110 ;  /* 0x0000006e6f08723e */ /* 0x008fe400000010ff */
[----:B------:R-:W-:-:S02]  /*4180*/  F2FP.BF16.F32.PACK_AB R9, R113, R112 ;  /* 0x000000707109723e */ /* 0x000fc400000010ff */
[----:B------:R-:W-:Y:S02]  /*4190*/  F2FP.BF16.F32.PACK_AB R10, R115, R114 ;  /* 0x00000072730a723e */ /* 0x000fe400000010ff */
[----:B------:R-:W-:Y:S02]  /*41a0*/  F2FP.BF16.F32.PACK_AB R11, R117, R116 ;  /* 0x00000074750b723e */ /* 0x000fe400000010ff */
[----:B----4-:R-:W-:Y:S02]  /*41b0*/  F2FP.BF16.F32.PACK_AB R12, R119, R118 ;  /* 0x00000076770c723e */ /* 0x010fe400000010ff */
[----:B------:R-:W-:Y:S01]  /*41c0*/  F2FP.BF16.F32.PACK_AB R13, R121, R120 ;  /* 0x00000078790d723e */ /* 0x000fe200000010ff */
[----:B------:R2:W-:Y:S01]  /*41d0*/  STS.128 [R79], R8 ;  /* 0x000000084f007388 */ /* 0x0005e20000000c00 */
[----:B------:R-:W-:Y:S02]  /*41e0*/  F2FP.BF16.F32.PACK_AB R14, R25, R24 ;  /* 0x00000018190e723e */ /* 0x000fe400000010ff */
[----:B------:R-:W-:-:S02]  /*41f0*/  F2FP.BF16.F32.PACK_AB R15, R27, R26 ;  /* 0x0000001a1b0f723e */ /* 0x000fc400000010ff */
[----:B-----5:R-:W-:Y:S02]  /*4200*/  F2FP.BF16.F32.PACK_AB R16, R29, R28 ;  /* 0x0000001c1d10723e */ /* 0x020fe400000010ff */
[----:B------:R-:W-:Y:S01]  /*4210*/  F2FP.BF16.F32.PACK_AB R17, R31, R30 ;  /* 0x0000001e1f11723e */ /* 0x000fe200000010ff */
[----:B------:R2:W-:Y:S01]  /*4220*/  STS.128 [R80], R12 ;  /* 0x0000000c50007388 */ /* 0x0005e20000000c00 */
[----:B------:R-:W-:Y:S02]  /*4230*/  F2FP.BF16.F32.PACK_AB R18, R33, R32 ;  /* 0x000000202112723e */ /* 0x000fe400000010ff */
[----:B------:R-:W-:-:S05]  /*4240*/  F2FP.BF16.F32.PACK_AB R19, R35, R34 ;  /* 0x000000222313723e */ /* 0x000fca00000010ff */
[----:B------:R2:W-:Y:S01]  /*4250*/  STS.128 [R81], R16 ;  /* 0x0000001051007388 */ /* 0x0005e20000000c00 */
[----:B------:R3:W-:Y:S06]  /*4260*/  MEMBAR.ALL.CTA ;  /* 0x0000000000007992 */ /* 0x0007ec0000008000 */
[----:B---3--:R-:W3:Y:S02]  /*4270*/  FENCE.VIEW.ASYNC.S ;  /* 0x00000000000073c6 */ /* 0x008ee40000000000 */
[----:B---3--:R-:W-:Y:S06]  /*4280*/  BAR.SYNC.DEFER_BLOCKING 0x2, 0x80 ;  /* 0x0082000000007b1d */ /* 0x008fec0000010000 */
[----:B------:R-:W-:Y:S05]  /*4290*/  @P2 BRA `(.L_x_69) ;  /* 0x0000000000442947 */ /* 0x000fea0003800000 */
[----:B------:R-:W-:Y:S01]  /*42a0*/  UIADD3 UR8, UP0, UPT, UR10, 0x240, URZ ;  /* 0x000002400a087890 */ /* 0x000fe2000ff1e0ff */
[----:B------:R-:W-:Y:S01]  /*42b0*/  PLOP3.LUT P0, PT, PT, PT, PT, 0x80, 0x8 ;  /* 0x000000000008781c */ /* 0x000fe20003f0f070 */
[----:B------:R-:W-:Y:S01]  /*42c0*/  IMAD R93, R61, 0x100, R93 ;  /* 0x000001003d5d7824 */ /* 0x000fe200078e025d */
[----:B--2---:R-:W-:Y:S01]  /*42d0*/  IADD3 R4, PT, PT, R3, 0x400, RZ ;  /* 0x0000040003047810 */ /* 0x004fe20007ffe0ff */
[----:B------:R-:W-:-:S12]  /*42e0*/  UIADD3.X UR9, UPT, UPT, URZ, UR11, URZ, UP0, !UPT ;  /* 0x0000000bff097290 */ /* 0x000fd800087fe4ff */
.L_x_70:
[----:B------:R-:W-:Y:S02]  /*42f0*/  PLOP3.LUT P1, PT, P1, P0, PT, 0xf2, 0x2f ;  /* 0x00000000002f781c */ /* 0x000fe40000f21e72 */
[----:B------:R-:W-:-:S08]  /*4300*/  @P0 R2UR P1, UR6, R88 ;  /* 0x00000000580602ca */ /* 0x000fd00000020000 */
[----:B------:R-:W-:Y:S02]  /*4310*/  PLOP3.LUT P1, PT, P1, P0, PT, 0xf2, 0x2f ;  /* 0x00000000002f781c */ /* 0x000fe40000f21e72 */
[----:B------:R-:W-:-:S08]  /*4320*/  @P0 R2UR.OR P1, UR5, R93 ;  /* 0x000000005d0502ca */ /* 0x000fd00000120000 */
[----:B------:R-:W-:Y:S02]  /*4330*/  PLOP3.LUT P1, PT, P1, P0, PT, 0xf2, 0x2f ;  /* 0x00000000002f781c */ /* 0x000fe40000f21e72 */
[----:B------:R-:W-:-:S08]  /*4340*/  @P0 R2UR.OR P1, UR4, R4 ;  /* 0x00000000040402ca */ /* 0x000fd00000120000 */
[----:B------:R-:W-:Y:S02]  /*4350*/  @P0 PLOP3.LUT P0, PT, P1, PT, PT, 0x80, 0x8 ;  /* 0x000000000008081c */ /* 0x000fe40000f0f070 */
[----:B------:R-:W-:-:S03]  /*4360*/  PLOP3.LUT P1, PT, PT, PT, PT, 0x80, 0x8 ;  /* 0x000000000008781c */ /* 0x000fc60003f2f070 */
[----:B------:R2:W-:Y:S08]  /*4370*/  UTMASTG.2D [UR4], [UR8], desc[URZ] ;  /* 0x0000ff04080073b5 */ /* 0x0005f00008009000 */
[----:B--2---:R-:W-:Y:S05]  /*4380*/  @P0 BRA.U.ANY `(.L_x_70) ;  /* 0xfffffffd00d80947 */ /* 0x004fea000393ffff */
[----:B------:R0:W-:Y:S01]  /*4390*/  UTMACMDFLUSH ;  /* 0x00000000000079b7 */ /* 0x0001e20000000000 */
[----:B------:R-:W-:-:S04]  /*43a0*/  DEPBAR.LE SB0, 0x0 ;  /* 0x000080000000791a */ /* 0x000fc80000000000 */
.L_x_69:
[----:B------:R-:W-:Y:S01]  /*43b0*/  FMUL R132, R102, -1.4426950216293334961 ;  /* 0xbfb8aa3b66847820 */ /* 0x000fe20000400000 */
[----:B------:R-:W-:Y:S01]  /*43c0*/  FMUL R131, R103, -1.4426950216293334961 ;  /* 0xbfb8aa3b67837820 */ /* 0x000fe20000400000 */
[----:B------:R-:W-:Y:S01]  /*43d0*/  FMUL R130, R104, -1.4426950216293334961 ;  /* 0xbfb8aa3b68827820 */ /* 0x000fe20000400000 */
[----:B------:R-:W-:Y:S01]  /*43e0*/  FMUL R129, R105, -1.4426950216293334961 ;  /* 0xbfb8aa3b69817820 */ /* 0x000fe20000400000 */
[----:B--2---:R-:W-:Y:S01]  /*43f0*/  FMUL R20, R117, -1.4426950216293334961 ;  /* 0xbfb8aa3b75147820 */ /* 0x004fe20000400000 */
[----:B------:R-:W-:Y:S01]  /*4400*/  FMUL R4, R35, -1.4426950216293334961 ;  /* 0xbfb8aa3b23047820 */ /* 0x000fe20000400000 */
[----:B------:R-:W-:Y:S01]  /*4410*/  FMUL R128, R106, -1.4426950216293334961 ;  /* 0xbfb8aa3b6a807820 */ /* 0x000fe20000400000 */
[----:B------:R-:W-:Y:S01]  /*4420*/  FMUL R21, R116, -1.4426950216293334961 ;  /* 0xbfb8aa3b74157820 */ /* 0x000fe20000400000 */
[----:B------:R-:W-:Y:S01]  /*4430*/  FMUL R5, R34, -1.4426950216293334961 ;  /* 0xbfb8aa3b22057820 */ /* 0x000fe20000400000 */
[----:B------:R-:W-:Y:S01]  /*4440*/  FMUL R127, R107, -1.4426950216293334961 ;  /* 0xbfb8aa3b6b7f7820 */ /* 0x000fe20000400000 */
[----:B------:R-:W-:Y:S01]  /*4450*/  FMUL R22, R115, -1.4426950216293334961 ;  /* 0xbfb8aa3b73167820 */ /* 0x000fe20000400000 */
[----:B------:R-:W-:Y:S01]  /*4460*/  FMUL R6, R33, -1.4426950216293334961 ;  /* 0xbfb8aa3b21067820 */ /* 0x000fe20000400000 */
[----:B------:R-:W2:Y:S01]  /*4470*/  MUFU.EX2 R132, R132 ;  /* 0x0000008400847308 */ /* 0x000ea20000000800 */
[----:B------:R-:W-:Y:S01]  /*4480*/  FMUL R126, R108, -1.4426950216293334961 ;  /* 0xbfb8aa3b6c7e7820 */ /* 0x000fe20000400000 */
[----:B------:R-:W-:Y:S01]  /*4490*/  FMUL R23, R114, -1.4426950216293334961 ;  /* 0xbfb8aa3b72177820 */ /* 0x000fe20000400000 */
[----:B------:R-:W-:Y:S01]  /*44a0*/  FMUL R7, R32, -1.4426950216293334961 ;  /* 0xbfb8aa3b20077820 */ /* 0x000fe20000400000 */
[----:B------:R-:W-:Y:S01]  /*44b0*/  FMUL R125, R109, -1.4426950216293334961 ;  /* 0xbfb8aa3b6d7d7820 */ /* 0x000fe20000400000 */
[----:B------:R-:W-:Y:S01]  /*44c0*/  FMUL R11, R28, -1.4426950216293334961 ;  /* 0xbfb8aa3b1c0b7820 */ /* 0x000fe20000400000 */
[----:B------:R-:W-:Y:S01]  /*44d0*/  FMUL R124, R110, -1.4426950216293334961 ;  /* 0xbfb8aa3b6e7c7820 */ /* 0x000fe20000400000 */
[----:B------:R-:W-:Y:S01]  /*44e0*/  FMUL R123, R111, -1.4426950216293334961 ;  /* 0xbfb8aa3b6f7b7820 */ /* 0x000fe20000400000 */
[----:B------:R-:W3:Y:S01]  /*44f0*/  MUFU.EX2 R131, R131 ;  /* 0x0000008300837308 */ /* 0x000ee20000000800 */
[----:B------:R-:W-:Y:S01]  /*4500*/  FMUL R8, R31, -1.4426950216293334961 ;  /* 0xbfb8aa3b1f087820 */ /* 0x000fe20000400000 */
[----:B------:R-:W-:Y:S01]  /*4510*/  FMUL R122, R112, -1.4426950216293334961 ;  /* 0xbfb8aa3b707a7820 */ /* 0x000fe20000400000 */
[----:B------:R-:W-:Y:S01]  /*4520*/  FMUL R13, R26, -1.4426950216293334961 ;  /* 0xbfb8aa3b1a0d7820 */ /* 0x000fe20000400000 */
[----:B------:R-:W-:Y:S01]  /*4530*/  FMUL R9, R30, -1.4426950216293334961 ;  /* 0xbfb8aa3b1e097820 */ /* 0x000fe20000400000 */
[----:B------:R-:W-:Y:S01]  /*4540*/  FMUL R93, R113, -1.4426950216293334961 ;  /* 0xbfb8aa3b715d7820 */ /* 0x000fe20000400000 */
[----:B------:R-:W-:Y:S01]  /*4550*/  FMUL R17, R120, -1.4426950216293334961 ;  /* 0xbfb8aa3b78117820 */ /* 0x000fe20000400000 */
[----:B------:R-:W-:Y:S01]  /*4560*/  FMUL R19, R118, -1.4426950216293334961 ;  /* 0xbfb8aa3b76137820 */ /* 0x000fe20000400000 */
[----:B------:R-:W4:Y:S01]  /*4570*/  MUFU.EX2 R130, R130 ;  /* 0x0000008200827308 */ /* 0x000f220000000800 */
[----:B------:R-:W-:Y:S01]  /*4580*/  FMUL R12, R27, -1.4426950216293334961 ;  /* 0xbfb8aa3b1b0c7820 */ /* 0x000fe20000400000 */
[----:B------:R-:W-:Y:S01]  /*4590*/  FMUL R10, R29, -1.4426950216293334961 ;  /* 0xbfb8aa3b1d0a7820 */ /* 0x000fe20000400000 */
[----:B------:R-:W-:Y:S01]  /*45a0*/  FMUL R15, R24, -1.4426950216293334961 ;  /* 0xbfb8aa3b180f7820 */ /* 0x000fe20000400000 */
[----:B------:R-:W-:Y:S01]  /*45b0*/  FMUL R14, R25, -1.4426950216293334961 ;  /* 0xbfb8aa3b190e7820 */ /* 0x000fe20000400000 */
[----:B--2---:R-:W-:Y:S01]  /*45c0*/  FADD R133, R132, 1 ;  /* 0x3f80000084857421 */ /* 0x004fe20000000000 */
[----:B------:R-:W-:Y:S01]  /*45d0*/  FMUL R16, R121, -1.4426950216293334961 ;  /* 0xbfb8aa3b79107820 */ /* 0x000fe20000400000 */
[----:B------:R-:W-:Y:S01]  /*45e0*/  FMUL R18, R119, -1.4426950216293334961 ;  /* 0xbfb8aa3b77127820 */ /* 0x000fe20000400000 */
[----:B------:R-:W2:Y:S01]  /*45f0*/  MUFU.EX2 R129, R129 ;  /* 0x0000008100817308 */ /* 0x000ea20000000800 */
[----:B---3--:R-:W-:Y:S01]  /*4600*/  FADD R132, R131, 1 ;  /* 0x3f80000083847421 */ /* 0x008fe20000000000 */
[----:B------:R-:W-:Y:S06]  /*4610*/  BAR.SYNC.DEFER_BLOCKING 0x2, 0x80 ;  /* 0x0082000000007b1d */ /* 0x000fec0000010000 */
[----:B------:R-:W3:Y:S01]  /*4620*/  MUFU.EX2 R20, R20 ;  /* 0x0000001400147308 */ /* 0x000ee20000000800 */
[----:B----4-:R-:W-:-:S07]  /*4630*/  FADD R131, R130, 1 ;  /* 0x3f80000082837421 */ /* 0x010fce0000000000 */
[----:B------:R-:W4:Y:S01]  /*4640*/  MUFU.EX2 R4, R4 ;  /* 0x0000000400047308 */ /* 0x000f220000000800 */
[----:B--2---:R-:W-:-:S07]  /*4650*/  FADD R130, R129, 1 ;  /* 0x3f80000081827421 */ /* 0x004fce0000000000 */
[----:B------:R-:W2:Y:S01]  /*4660*/  MUFU.EX2 R128, R128 ;  /* 0x0000008000807308 */ /* 0x000ea20000000800 */
[----:B---3--:R-:W-:-:S07]  /*4670*/  FADD R20, R20, 1 ;  /* 0x3f80000014147421 */ /* 0x008fce0000000000 */
        /* <DEDUP_REMOVED lines=48> */
[----:B------:R-:W3:Y:S01]  /*4980*/  MUFU.RCP R20, R20 ;  /* 0x0000001400147308 */ /* 0x000ee20000001000 */
[----:B----4-:R-:W-:-:S07]  /*4990*/  FADD R14, R14, 1 ;  /* 0x3f8000000e0e7421 */ /* 0x010fce0000000000 */
[----:B------:R-:W4:Y:S01]  /*49a0*/  MUFU.RCP R4, R4 ;  /* 0x0000000400047308 */ /* 0x000f220000001000 */
[----:B--2---:R-:W-:-:S07]  /*49b0*/  FADD R16, R16, 1 ;  /* 0x3f80000010107421 */ /* 0x004fce0000000000 */
[----:B------:R-:W2:Y:S01]  /*49c0*/  MUFU.RCP R21, R21 ;  /* 0x0000001500157308 */ /* 0x000ea20000001000 */
[----:B---3--:R-:W-:-:S04]  /*49d0*/  FMUL R20, R117, R20 ;  /* 0x0000001475147220 */ /* 0x008fc80000400000 */
[----:B------:R-:W-:-:S03]  /*49e0*/  FMUL R20, R43, R20 ;  /* 0x000000142b147220 */ /* 0x000fc60000400000 */
[----:B------:R-:W3:Y:S01]  /*49f0*/  MUFU.RCP R5, R5 ;  /* 0x0000000500057308 */ /* 0x000ee20000001000 */
[----:B----4-:R-:W-:-:S04]  /*4a00*/  FMUL R4, R35, R4 ;  /* 0x0000000423047220 */ /* 0x010fc80000400000 */
[----:B------:R-:W-:-:S03]  /*4a10*/  FMUL R4, R59, R4 ;  /* 0x000000043b047220 */ /* 0x000fc60000400000 */
[----:B------:R-:W4:Y:S01]  /*4a20*/  MUFU.RCP R22, R22 ;  /* 0x0000001600167308 */ /* 0x000f220000001000 */
[----:B--2---:R-:W-:Y:S01]  /*4a30*/  FMUL R21, R116, R21 ;  /* 0x0000001574157220 */ /* 0x004fe20000400000 */
[----:B------:R-:W-:-:S03]  /*4a40*/  FMUL R4, R63, R4 ;  /* 0x000000043f047220 */ /* 0x000fc60000400000 */
[----:B------:R-:W-:-:S03]  /*4a50*/  FMUL R42, R42, R21 ;  /* 0x000000152a2a7220 */ /* 0x000fc60000400000 */
[----:B------:R-:W2:Y:S01]  /*4a60*/  MUFU.RCP R6, R6 ;  /* 0x0000000600067308 */ /* 0x000ea20000001000 */
[----:B---3--:R-:W-:Y:S01]  /*4a70*/  FMUL R5, R34, R5 ;  /* 0x0000000522057220 */ /* 0x008fe20000400000 */
[----:B------:R-:W-:-:S03]  /*4a80*/  FMUL R42, R63, R42 ;  /* 0x0000002a3f2a7220 */ /* 0x000fc60000400000 */
        /* <DEDUP_REMOVED lines=9> */
[----:B---3--:R-:W-:-:S04]  /*4b20*/  FMUL R23, R114, R23 ;  /* 0x0000001772177220 */ /* 0x008fc80000400000 */
[----:B------:R-:W-:-:S03]  /*4b30*/  FMUL R40, R40, R23 ;  /* 0x0000001728287220 */ /* 0x000fc60000400000 */
[----:B------:R-:W3:Y:S01]  /*4b40*/  MUFU.EX2 R18, R18 ;  /* 0x0000001200127308 */ /* 0x000ee20000000800 */
[----:B----4-:R-:W-:Y:S01]  /*4b50*/  FMUL R7, R32, R7 ;  /* 0x0000000720077220 */ /* 0x010fe20000400000 */
[----:B------:R-:W-:-:S03]  /*4b60*/  FMUL R40, R63, R40 ;  /* 0x000000283f287220 */ /* 0x000fc60000400000 */
[----:B------:R-:W-:Y:S01]  /*4b70*/  FMUL R56, R56, R7 ;  /* 0x0000000738387220 */ /* 0x000fe20000400000 */
[C---:B------:R-:W-:Y:S01]  /*4b80*/  FMUL R7, R63.reuse, R20 ;  /* 0x000000143f077220 */ /* 0x040fe20000400000 */
[----:B------:R-:W-:Y:S01]  /*4b90*/  FMUL R20, R63, R6 ;  /* 0x000000063f147220 */ /* 0x000fe20000400000 */
[----:B------:R-:W4:Y:S01]  /*4ba0*/  MUFU.RCP R122, R93 ;  /* 0x0000005d007a7308 */ /* 0x000f220000001000 */
[----:B--2---:R-:W-:Y:S02]  /*4bb0*/  FMUL R11, R28, R11 ;  /* 0x0000000b1c0b7220 */ /* 0x004fe40000400000 */
[----:B------:R-:W-:Y:S02]  /*4bc0*/  FMNMX.NAN R6, |R7|, |R4|, !PT ;  /* 0x4000000407067209 */ /* 0x000fe40007820200 */
[----:B------:R-:W-:Y:S01]  /*4bd0*/  FMUL R52, R52, R11 ;  /* 0x0000000b34347220 */ /* 0x000fe20000400000 */
[----:B------:R-:W-:Y:S01]  /*4be0*/  FMUL R11, R63, R58 ;  /* 0x0000003a3f0b7220 */ /* 0x000fe20000400000 */
[----:B------:R-:W-:Y:S01]  /*4bf0*/  F2FP.SATFINITE.E2M1.F32.PACK_AB_MERGE_C R7, R7, R42, RZ ;  /* 0x0000002a0707723e */ /* 0x000fe200042070ff */
[----:B------:R-:W2:Y:S01]  /*4c00*/  MUFU.RCP R8, R8 ;  /* 0x0000000800087308 */ /* 0x000ea20000001000 */
[----:B---3--:R-:W-:Y:S01]  /*4c10*/  FADD R18, R18, 1 ;  /* 0x3f80000012127421 */ /* 0x008fe20000000000 */
[----:B------:R-:W-:Y:S01]  /*4c20*/  FMUL R21, R63, R52 ;  /* 0x000000343f157220 */ /* 0x000fe20000400000 */
[----:B------:R-:W-:-:S02]  /*4c30*/  F2FP.SATFINITE.E2M1.F32.PACK_AB_MERGE_C R4, R4, R11, RZ ;  /* 0x0000000b0404723e */ /* 0x000fc400042070ff */
[----:B------:R-:W-:Y:S02]  /*4c40*/  PRMT R7, R7, 0x7054, RZ ;  /* 0x0000705407077816 */ /* 0x000fe400000000ff */
[----:B------:R-:W-:Y:S01]  /*4c50*/  PRMT R4, R4, 0x7054, RZ ;  /* 0x0000705404047816 */ /* 0x000fe200000000ff */
        /* <DEDUP_REMOVED lines=10> */
[----:B------:R-:W3:Y:S01]  /*4d00*/  MUFU.RCP R17, R17 ;  /* 0x0000001100117308 */ /* 0x000ee20000001000 */
[----:B----4-:R-:W-:-:S04]  /*4d10*/  FMUL R13, R26, R13 ;  /* 0x0000000d1a0d7220 */ /* 0x010fc80000400000 */
[----:B------:R-:W-:Y:S01]  /*4d20*/  FMUL R50, R50, R13 ;  /* 0x0000000d32327220 */ /* 0x000fe20000400000 */
[C---:B------:R-:W-:Y:S02]  /*4d30*/  FMUL R13, R63.reuse, R56 ;  /* 0x000000383f0d7220 */ /* 0x040fe40000400000 */
[----:B------:R-:W4:Y:S01]  /*4d40*/  MUFU.RCP R19, R19 ;  /* 0x0000001300137308 */ /* 0x000f220000001000 */
[----:B--2---:R-:W-:Y:S01]  /*4d50*/  FMUL R9, R30, R9 ;  /* 0x000000091e097220 */ /* 0x004fe20000400000 */
[----:B------:R-:W-:-:S03]  /*4d60*/  FMUL R50, R63, R50 ;  /* 0x000000323f327220 */ /* 0x000fc60000400000 */
[----:B------:R-:W-:Y:S01]  /*4d70*/  FMUL R54, R54, R9 ;  /* 0x0000000936367220 */ /* 0x000fe20000400000 */
[----:B------:R-:W-:Y:S02]  /*4d80*/  FMNMX.NAN R9, |R42|, |R11|, !PT ;  /* 0x4000000b2a097209 */ /* 0x000fe40007820200 */
[----:B------:R-:W2:Y:S01]  /*4d90*/  MUFU.RCP R126, R126 ;  /* 0x0000007e007e7308 */ /* 0x000ea20000001000 */
[----:B---3--:R-:W-:Y:S01]  /*4da0*/  FMUL R17, R120, R17 ;  /* 0x0000001178117220 */ /* 0x008fe20000400000 */
[----:B------:R-:W-:Y:S01]  /*4db0*/  FMNMX.NAN R11, |R5|, |R20|, !PT ;  /* 0x40000014050b7209 */ /* 0x000fe20007820200 */
[----:B------:R-:W-:Y:S01]  /*4dc0*/  FMUL R54, R63, R54 ;  /* 0x000000363f367220 */ /* 0x000fe20000400000 */
[----:B------:R-:W-:Y:S01]  /*4dd0*/  F2FP.SATFINITE.E2M1.F32.PACK_AB_MERGE_C R5, R5, R40, RZ ;  /* 0x000000280505723e */ /* 0x000fe200042070ff */
[----:B------:R-:W-:Y:S01]  /*4de0*/  FMUL R46, R46, R17 ;  /* 0x000000112e2e7220 */ /* 0x000fe20000400000 */
[C---:B------:R-:W-:Y:S01]  /*4df0*/  FMUL R17, R63.reuse, R8 ;  /* 0x000000083f117220 */ /* 0x040fe20000400000 */
[----:B------:R-:W-:Y:S01]  /*4e00*/  FMNMX.NAN R40, |R40|, |R13|, !PT ;  /* 0x4000000d28287209 */ /* 0x000fe20007820200 */
[----:B------:R-:W3:Y:S01]  /*4e10*/  MUFU.RCP R12, R12 ;  /* 0x0000000c000c7308 */ /* 0x000ee20000001000 */
[----:B----4-:R-:W-:Y:S01]  /*4e20*/  FMUL R19, R118, R19 ;  /* 0x0000001376137220 */ /* 0x010fe20000400000 */
[----:B------:R-:W-:Y:S01]  /*4e30*/  F2FP.SATFINITE.E2M1.F32.PACK_AB_MERGE_C R13, R20, R13, RZ ;  /* 0x0000000d140d723e */ /* 0x000fe200042070ff */
[C---:B------:R-:W-:Y:S01]  /*4e40*/  FMUL R46, R63.reuse, R46 ;  /* 0x0000002e3f2e7220 */ /* 0x040fe20000400000 */
[----:B------:R-:W-:Y:S01]  /*4e50*/  FMNMX.NAN R20, |R122|, |R17|, !PT ;  /* 0x400000117a147209 */ /* 0x000fe20007820200 */
[----:B------:R-:W-:Y:S01]  /*4e60*/  FMUL R44, R44, R19 ;  /* 0x000000132c2c7220 */ /* 0x000fe20000400000 */
[----:B------:R-:W-:Y:S01]  /*4e70*/  FMUL R19, R63, R38 ;  /* 0x000000263f137220 */ /* 0x000fe20000400000 */
[----:B------:R-:W-:Y:S01]  /*4e80*/  PRMT R13, R13, 0x7604, RZ ;  /* 0x000076040d0d7816 */ /* 0x000fe200000000ff */
[----:B------:R-:W4:Y:S01]  /*4e90*/  MUFU.RCP R129, R129 ;  /* 0x0000008100817308 */ /* 0x000f220000001000 */
[----:B--2---:R-:W-:Y:S01]  /*4ea0*/  FMUL R126, R109, R126 ;  /* 0x0000007e6d7e7220 */ /* 0x004fe20000400000 */
[----:B------:R-:W-:Y:S01]  /*4eb0*/  FMUL R44, R63, R44 ;  /* 0x0000002c3f2c7220 */ /* 0x000fe20000400000 */
[----:B------:R-:W-:-:S02]  /*4ec0*/  F2FP.SATFINITE.E2M1.F32.PACK_AB_MERGE_C R122, R122, R19, RZ ;  /* 0x000000137a7a723e */ /* 0x000fc400042070ff */
[----:B------:R-:W-:Y:S01]  /*4ed0*/  FMUL R126, R101, R126 ;  /* 0x0000007e657e7220 */ /* 0x000fe20000400000 */
[----:B------:R-:W-:Y:S02]  /*4ee0*/  FMNMX.NAN R8, |R19|, |R54|, !PT ;  /* 0x4000003613087209 */ /* 0x000fe40007820200 */
[----:B------:R-:W2:Y:S01]  /*4ef0*/  MUFU.RCP R128, R128 ;  /* 0x0000008000807308 */ /* 0x000ea20000001000 */
[----:B---3--:R-:W-:Y:S01]  /*4f00*/  FMUL R12, R27, R12 ;  /* 0x0000000c1b0c7220 */ /* 0x008fe20000400000 */
[----:B------:R-:W-:Y:S01]  /*4f10*/  FMUL R23, R63, R126 ;  /* 0x0000007e3f177220 */ /* 0x000fe20000400000 */
[----:B------:R-:W-:Y:S02]  /*4f20*/  LOP3.LUT R4, R13, R4, RZ, 0xfc, !PT ;  /* 0x000000040d047212 */ /* 0x000fe400078efcff */
[----:B------:R-:W-:Y:S01]  /*4f30*/  FMUL R12, R51, R12 ;  /* 0x0000000c330c7220 */ /* 0x000fe20000400000 */
[----:B------:R-:W-:Y:S02]  /*4f40*/  F2FP.SATFINITE.E2M1.F32.PACK_AB_MERGE_C R17, R17, R54, RZ ;  /* 0x000000361111723e */ /* 0x000fe400042070ff */
        /* <DEDUP_REMOVED lines=12> */
[----:B----4-:R-:W-:Y:S01]  /*5010*/  FMUL R124, R111, R124 ;  /* 0x0000007c6f7c7220 */ /* 0x010fe20000400000 */
[----:B------:R-:W-:-:S03]  /*5020*/  FMUL R100, R63, R100 ;  /* 0x000000643f647220 */ /* 0x000fc60000400000 */
[----:B------:R-:W-:Y:S02]  /*5030*/  FMUL R124, R37, R124 ;  /* 0x0000007c257c7220 */ /* 0x000fe40000400000 */
[----:B------:R-:W-:Y:S01]  /*5040*/  FMNMX3.NAN R9, |R100|, |R50|, R9, !PT ;  /* 0x4000003264097276 */ /* 0x000fe20007820209 */
[----:B------:R-:W4:Y:S01]  /*5050*/  MUFU.RCP R15, R15 ;  /* 0x0000000f000f7308 */ /* 0x000f220000001000 */
[----:B--2---:R-:W-:-:S04]  /*5060*/  FMUL R10, R29, R10 ;  /* 0x0000000a1d0a7220 */ /* 0x004fc80000400000 */
        /* <DEDUP_REMOVED lines=8> */
[----:B------:R-:W-:Y:S01]  /*50f0*/  FMUL R48, R48, R15 ;  /* 0x0000000f30307220 */ /* 0x000fe20000400000 */
[----:B------:R-:W-:Y:S02]  /*5100*/  FMUL R15, R63, R124 ;  /* 0x0000007c3f0f7220 */ /* 0x000fe40000400000 */
[----:B------:R-:W4:Y:S01]  /*5110*/  MUFU.RCP R130, R130 ;  /* 0x0000008200827308 */ /* 0x000f220000001000 */
[----:B--2---:R-:W-:Y:S01]  /*5120*/  FMUL R14, R25, R14 ;  /* 0x0000000e190e7220 */ /* 0x004fe20000400000 */
[C---:B------:R-:W-:Y:S01]  /*5130*/  FMUL R25, R63.reuse, R12 ;  /* 0x0000000c3f197220 */ /* 0x040fe20000400000 */
[----:B------:R-:W-:Y:S01]  /*5140*/  FMUL R48, R63, R48 ;  /* 0x000000303f307220 */ /* 0x000fe20000400000 */
[----:B------:R-:W-:Y:S01]  /*5150*/  FMNMX.NAN R10, |R15|, |R22|, !PT ;  /* 0x400000160f0a7209 */ /* 0x000fe20007820200 */
[----:B------:R-:W-:Y:S01]  /*5160*/  FMUL R14, R49, R14 ;  /* 0x0000000e310e7220 */ /* 0x000fe20000400000 */
[----:B------:R-:W-:Y:S02]  /*5170*/  F2FP.SATFINITE.E2M1.F32.PACK_AB_MERGE_C R15, R15, R36, RZ ;  /* 0x000000240f0f723e */ /* 0x000fe400042070ff */
[----:B------:R-:W2:Y:S01]  /*5180*/  MUFU.RCP R16, R16 ;  /* 0x0000001000107308 */ /* 0x000ea20000001000 */
[----:B---3--:R-:W-:Y:S01]  /*5190*/  FMUL R131, R104, R131 ;  /* 0x0000008368837220 */ /* 0x008fe20000400000 */
[----:B------:R-:W-:Y:S01]  /*51a0*/  FMUL R27, R63, R14 ;  /* 0x0000000e3f1b7220 */ /* 0x000fe20000400000 */
[----:B------:R-:W-:-:S02]  /*51b0*/  FMNMX3.NAN R12, |R23|, |R25|, R6, !PT ;  /* 0x40000019170c7276 */ /* 0x000fc40007820206 */
[----:B------:R-:W-:Y:S01]  /*51c0*/  FMUL R96, R96, R131 ;  /* 0x0000008360607220 */ /* 0x000fe20000400000 */
[----:B------:R-:W-:Y:S02]  /*51d0*/  F2FP.SATFINITE.E2M1.F32.PACK_AB_MERGE_C R23, R23, R100, RZ ;  /* 0x000000641717723e */ /* 0x000fe400042070ff */
[----:B------:R-:W3:Y:S01]  /*51e0*/  MUFU.RCP R133, R133 ;  /* 0x0000008500857308 */ /* 0x000ee20000001000 */
[----:B----4-:R-:W-:Y:S01]  /*51f0*/  FMUL R130, R105, R130 ;  /* 0x0000008269827220 */ /* 0x010fe20000400000 */
[----:B------:R-:W-:Y:S01]  /*5200*/  F2FP.SATFINITE.E2M1.F32.PACK_AB_MERGE_C R6, R128, R19, RZ ;  /* 0x000000138006723e */ /* 0x000fe200042070ff */
[----:B------:R-:W-:Y:S01]  /*5210*/  FMUL R13, R63, R96 ;  /* 0x000000603f0d7220 */ /* 0x000fe20000400000 */
[----:B------:R-:W-:Y:S01]  /*5220*/  F2FP.SATFINITE.E2M1.F32.PACK_AB_MERGE_C R25, R25, R50, RZ ;  /* 0x000000321919723e */ /* 0x000fe200042070ff */
[----:B------:R-:W-:Y:S01]  /*5230*/  FMUL R130, R97, R130 ;  /* 0x0000008261827220 */ /* 0x000fe20000400000 */
[----:B------:R-:W-:Y:S02]  /*5240*/  F2FP.SATFINITE.E2M1.F32.PACK_AB_MERGE_C R14, R27, R48, RZ ;  /* 0x000000301b0e723e */ /* 0x000fe400042070ff */
[----:B------:R-:W4:Y:S01]  /*5250*/  MUFU.RCP R132, R132 ;  /* 0x0000008400847308 */ /* 0x000f220000001000 */
[----:B--2---:R-:W-:Y:S01]  /*5260*/  FMUL R16, R121, R16 ;  /* 0x0000001079107220 */ /* 0x004fe20000400000 */
[-C--:B------:R-:W-:Y:S01]  /*5270*/  FMNMX.NAN R36, |R36|, |R21|.reuse, !PT ;  /* 0x4000001524247209 */ /* 0x080fe20007820200 */
[----:B------:R-:W-:Y:S01]  /*5280*/  FMUL R130, R63, R130 ;  /* 0x000000823f827220 */ /* 0x000fe20000400000 */
[----:B------:R-:W-:Y:S01]  /*5290*/  F2FP.SATFINITE.E2M1.F32.PACK_AB_MERGE_C R21, R22, R21, RZ ;  /* 0x000000151615723e */ /* 0x000fe200042070ff */
[----:B------:R-:W-:Y:S01]  /*52a0*/  FMUL R16, R47, R16 ;  /* 0x000000102f107220 */ /* 0x000fe20000400000 */
[----:B------:R-:W-:-:S02]  /*52b0*/  PRMT R23, R23, 0x7054, RZ ;  /* 0x0000705417177816 */ /* 0x000fc400000000ff */
[----:B------:R-:W2:Y:S01]  /*52c0*/  MUFU.RCP R18, R18 ;  /* 0x0000001200127308 */ /* 0x000ea20000001000 */
[----:B---3--:R-:W-:Y:S01]  /*52d0*/  FMUL R133, R102, R133 ;  /* 0x0000008566857220 */ /* 0x008fe20000400000 */
[----:B------:R-:W-:Y:S02]  /*52e0*/  PRMT R6, R6, 0x7604, RZ ;  /* 0x0000760406067816 */ /* 0x000fe400000000ff */
[----:B------:R-:W-:Y:S01]  /*52f0*/  PRMT R22, R5, 0x7604, RZ ;  /* 0x0000760405167816 */ /* 0x000fe200000000ff */
[----:B------:R-:W-:Y:S01]  /*5300*/  FMUL R94, R94, R133 ;  /* 0x000000855e5e7220 */ /* 0x000fe20000400000 */
[----:B------:R-:W-:Y:S01]  /*5310*/  PRMT R25, R25, 0x7054, RZ ;  /* 0x0000705419197816 */ /* 0x000fe200000000ff */
[----:B------:R-:W-:Y:S01]  /*5320*/  FMUL R5, R63, R16 ;  /* 0x000000103f057220 */ /* 0x000fe20000400000 */
[----:B------:R-:W-:Y:S01]  /*5330*/  PRMT R14, R14, 0x7604, RZ ;  /* 0x000076040e0e7816 */ /* 0x000fe200000000ff */
[----:B----4-:R-:W-:Y:S01]  /*5340*/  FMUL R132, R103, R132 ;  /* 0x0000008467847220 */ /* 0x010fe20000400000 */
[----:B------:R-:W-:Y:S01]  /*5350*/  LOP3.LUT R6, R6, R23, RZ, 0xfc, !PT ;  /* 0x0000001706067212 */ /* 0x000fe200078efcff */
[----:B------:R-:W-:Y:S01]  /*5360*/  FMUL R23, R63, R94 ;  /* 0x0000005e3f177220 */ /* 0x000fe20000400000 */
[----:B------:R-:W-:Y:S01]  /*5370*/  LOP3.LUT R14, R14, R25, RZ, 0xfc, !PT ;  /* 0x000000190e0e7212 */ /* 0x000fe200078efcff */
[----:B------:R-:W-:Y:S01]  /*5380*/  FMUL R132, R95, R132 ;  /* 0x000000845f847220 */ /* 0x000fe20000400000 */
[----:B------:R-:W-:-:S02]  /*5390*/  F2FP.SATFINITE.E2M1.F32.PACK_AB_MERGE_C R31, R130, R13, RZ ;  /* 0x0000000d821f723e */ /* 0x000fc400042070ff */
[----:B------:R-:W-:Y:S01]  /*53a0*/  LOP3.LUT R7, R22, R7, RZ, 0xfc, !PT ;  /* 0x0000000716077212 */ /* 0x000fe200078efcff */
[----:B--2---:R-:W-:Y:S01]  /*53b0*/  FMUL R18, R119, R18 ;  /* 0x0000001277127220 */ /* 0x004fe20000400000 */
[----:B------:R-:W-:Y:S01]  /*53c0*/  FMUL R132, R63, R132 ;  /* 0x000000843f847220 */ /* 0x000fe20000400000 */
[----:B------:R-:W-:Y:S02]  /*53d0*/  FMNMX3.NAN R25, |R130|, |R5|, R20, !PT ;  /* 0x4000000582197276 */ /* 0x000fe40007820214 */
[----:B------:R-:W-:Y:S01]  /*53e0*/  FMUL R18, R45, R18 ;  /* 0x000000122d127220 */ /* 0x000fe20000400000 */
[----:B------:R-:W-:Y:S02]  /*53f0*/  F2FP.SATFINITE.E2M1.F32.PACK_AB_MERGE_C R5, R5, R46, RZ ;  /* 0x0000002e0505723e */ /* 0x000fe400042070ff */
[----:B------:R-:W-:Y:S01]  /*5400*/  LOP3.LUT R6, R6, 0xff, R31, 0xf8, !PT ;  /* 0x000000ff06067812 */ /* 0x000fe200078ef81f */
[----:B------:R-:W-:Y:S01]  /*5410*/  FMUL R29, R63, R18 ;  /* 0x000000123f1d7220 */ /* 0x000fe20000400000 */
[----:B------:R-:W-:-:S02]  /*5420*/  LOP3.LUT R122, R7, 0xff, R122, 0xf8, !PT ;  /* 0x000000ff077a7812 */ /* 0x000fc400078ef87a */
[----:B------:R-:W-:Y:S02]  /*5430*/  F2FP.SATFINITE.E2M1.F32.PACK_AB_MERGE_C R31, R132, R23, RZ ;  /* 0x00000017841f723e */ /* 0x000fe400042070ff */
[----:B------:R-:W-:Y:S02]  /*5440*/  LOP3.LUT R14, R14, 0xff, R5, 0xf8, !PT ;  /* 0x000000ff0e0e7812 */ /* 0x000fe400078ef805 */
[----:B------:R-:W-:Y:S02]  /*5450*/  F2FP.SATFINITE.E2M1.F32.PACK_AB_MERGE_C R7, R29, R44, RZ ;  /* 0x0000002c1d07723e */ /* 0x000fe400042070ff */
[----:B------:R-:W-:Y:S02]  /*5460*/  LOP3.LUT R16, R4, 0xff, R17, 0xf8, !PT ;  /* 0x000000ff04107812 */ /* 0x000fe400078ef811 */
[----:B------:R-:W-:Y:S02]  /*5470*/  PRMT R4, R31, 0x6540, R6 ;  /* 0x000065401f047816 */ /* 0x000fe40000000006 */
[----:B------:R-:W-:-:S02]  /*5480*/  PRMT R6, R7, 0x6540, R14 ;  /* 0x0000654007067816 */ /* 0x000fc4000000000e */
[----:B------:R-:W-:Y:S02]  /*5490*/  PRMT R5, R15, 0x6540, R122 ;  /* 0x000065400f057816 */ /* 0x000fe4000000007a */
[----:B------:R-:W-:Y:S02]  /*54a0*/  PRMT R7, R21, 0x6540, R16 ;  /* 0x0000654015077816 */ /* 0x000fe40000000010 */
[----:B------:R-:W-:Y:S02]  /*54b0*/  FMNMX3.NAN R8, |R13|, |R46|, R8, !PT ;  /* 0x4000002e0d087276 */ /* 0x000fe40007820208 */
[----:B------:R-:W-:Y:S01]  /*54c0*/  FMNMX3.NAN R11, |R128|, |R27|, R11, !PT ;  /* 0x4000001b800b7276 */ /* 0x000fe2000782020b */
[----:B------:R2:W-:Y:S01]  /*54d0*/  STS.128 [R71+0x4400], R4 ;  /* 0x0044000447007388 */ /* 0x0005e20000000c00 */
[----:B------:R-:W-:Y:S02]  /*54e0*/  FMNMX3.NAN R10, |R132|, |R29|, R10, !PT ;  /* 0x4000001d840a7276 */ /* 0x000fe4000782020a */
[----:B------:R-:W-:Y:S01]  /*54f0*/  FMNMX3.NAN R40, |R19|, |R48|, R40, !PT ;  /* 0x4000003013287276 */ /* 0x000fe20007820228 */
[----:B------:R3:W-:Y:S06]  /*5500*/  MEMBAR.ALL.CTA ;  /* 0x0000000000007992 */ /* 0x0007ec0000008000 */
[----:B---3--:R-:W3:Y:S01]  /*5510*/  FENCE.VIEW.ASYNC.S ;  /* 0x00000000000073c6 */ /* 0x008ee20000000000 */
[----:B------:R-:W-:-:S02]  /*5520*/  FMNMX3.NAN R23, |R23|, |R44|, R36, !PT ;  /* 0x4000002c17177276 */ /* 0x000fc40007820224 */
[----:B------:R-:W-:Y:S02]  /*5530*/  FMNMX.NAN R12, R12, R25, !PT ;  /* 0x000000190c0c7209 */ /* 0x000fe40007820000 */
[----:B------:R-:W-:Y:S02]  /*5540*/  FMNMX.NAN R8, R9, R8, !PT ;  /* 0x0000000809087209 */ /* 0x000fe40007820000 */
[----:B------:R-:W-:Y:S02]  /*5550*/  FMNMX3.NAN R10, R10, R11, R12, !PT ;  /* 0x0000000b0a0a7276 */ /* 0x000fe4000782000c */
[----:B------:R-:W-:-:S04]  /*5560*/  FMNMX3.NAN R23, R23, R40, R8, !PT ;  /* 0x0000002817177276 */ /* 0x000fc80007820008 */
[----:B------:R-:W-:-:S04]  /*5570*/  FMNMX3.NAN R23, R23, R10, RZ, !PT ;  /* 0x0000000a17177276 */ /* 0x000fc800078200ff */
[----:B------:R-:W-:Y:S01]  /*5580*/  FMNMX R92, R23, R92, !PT ;  /* 0x0000005c175c7209 */ /* 0x000fe20007800000 */
[----:B---3--:R-:W-:Y:S06]  /*5590*/  BAR.SYNC.DEFER_BLOCKING 0x2, 0x80 ;  /* 0x0082000000007b1d */ /* 0x008fec0000010000 */
[----:B--2---:R-:W-:Y:S05]  /*55a0*/  @P2 BRA `(.L_x_71) ;  /* 0x0000000000442947 */ /* 0x004fea0003800000 */
[----:B------:R-:W-:Y:S01]  /*55b0*/  IMAD R60, R61, 0x4, R60 ;  /* 0x000000043d3c7824 */ /* 0x000fe200078e023c */
[----:B------:R-:W-:Y:S01]  /*55c0*/  UIADD3 UR8, UP0, UPT, UR10, 0x2c0, URZ ;  /* 0x000002c00a087890 */ /* 0x000fe2000ff1e0ff */
[----:B------:R-:W-:Y:S02]  /*55d0*/  PLOP3.LUT P0, PT, PT, PT, PT, 0x80, 0x8 ;  /* 0x000000000008781c */ /* 0x000fe40003f0f070 */
[----:B------:R-:W-:Y:S01]  /*55e0*/  IADD3 R4, PT, PT, R3, 0x4400, RZ ;  /* 0x0000440003047810 */ /* 0x000fe20007ffe0ff */
[----:B------:R-:W-:Y:S01]  /*55f0*/  IMAD.SHL.U32 R60, R60, 0x20, RZ ;  /* 0x000000203c3c7824 */ /* 0x000fe200078e00ff */
[----:B------:R-:W-:-:S12]  /*5600*/  UIADD3.X UR9, UPT, UPT, URZ, UR11, URZ, UP0, !UPT ;  /* 0x0000000bff097290 */ /* 0x000fd800087fe4ff */
.L_x_72:
        /* <DEDUP_REMOVED lines=10> */
[----:B------:R0:W-:Y:S02]  /*56b0*/  UTMACMDFLUSH ;  /* 0x00000000000079b7 */ /* 0x0001e40000000000 */
.L_x_71:
[----:B------:R-:W-:Y:S01]  /*56c0*/  BAR.SYNC.DEFER_BLOCKING 0x2, 0x80 ;  /* 0x0082000000007b1d */ /* 0x000fe20000010000 */
[----:B------:R-:W-:Y:S02]  /*56d0*/  IADD3 R90, PT, PT, R90, 0x1, RZ ;  /* 0x000000015a5a7810 */ /* 0x000fe40007ffe0ff */
[----:B------:R-:W-:-:S03]  /*56e0*/  IADD3 R91, PT, PT, R91, -0x1, RZ ;  /* 0xffffffff5b5b7810 */ /* 0x000fc60007ffe0ff */
[----:B------:R-:W-:Y:S05]  /*56f0*/  @!P3 BRA `(.L_x_73) ;  /* 0xffffffe000e0b947 */ /* 0x000fea000383ffff */
[-C--:B------:R-:W-:Y:S01]  /*5700*/  LEA R5, R72, R3.reuse, 0x3 ;  /* 0x0000000348057211 */ /* 0x080fe200078e18ff */
[----:B------:R-:W-:Y:S01]  /*5710*/  BSSY B0, `(.L_x_74) ;  /* 0x0000005000007945 */ /* 0x000fe20003800000 */
[----:B------:R-:W-:Y:S02]  /*5720*/  SHF.L.U32 R6, R70, 0x1f, RZ ;  /* 0x0000001f46067819 */ /* 0x000fe400000006ff */
[----:B------:R-:W-:Y:S02]  /*5730*/  LEA R63, R72, R3, 0x4 ;  /* 0x00000003483f7211 */ /* 0x000fe400078e20ff */
[----:B------:R-:W2:Y:S02]  /*5740*/  SYNCS.PHASECHK.TRANS64.TRYWAIT P0, [R5+URZ+0x60], R6 ;  /* 0x00006006050075a7 */ /* 0x000ea400080011ff */
[----:B--2---:R-:W-:Y:S05]  /*5750*/  @!P0 BRA `(.L_x_75) ;  /* 0x0000000c00488947 */ /* 0x004fea0003800000 */
.L_x_111:
[----:B------:R-:W-:Y:S05]  /*5760*/  BSYNC B0 ;  /* 0x0000000000007941 */ /* 0x000fea0003800000 */
.L_x_74:
[----:B------:R-:W3:Y:S01]  /*5770*/  LDS.128 R60, [R63+0x34410] ;  /* 0x034410003f3c7984 */ /* 0x000ee20000000c00 */
[----:B------:R-:W-:Y:S01]  /*5780*/  CREDUX.MAXABS.F32.NAN UR4, R92 ;  /* 0x000000005c0472cc */ /* 0x000fe20000006400 */
[----:B------:R-:W-:Y:S01]  /*5790*/  BSSY.RECONVERGENT B0, `(.L_x_76) ;  /* 0x0000016000007945 */ /* 0x000fe20003800200 */
[----:B------:R-:W-:Y:S01]  /*57a0*/  ISETP.NE.AND P0, PT, R67, RZ, PT ;  /* 0x000000ff4300720c */ /* 0x000fe20003f05270 */
[----:B------:R4:W-:Y:S06]  /*57b0*/  MEMBAR.ALL.CTA ;  /* 0x0000000000007992 */ /* 0x0009ec0000008000 */
[----:B----4-:R-:W4:Y:S01]  /*57c0*/  FENCE.VIEW.ASYNC.S ;  /* 0x00000000000073c6 */ /* 0x010f220000000000 */
[----:B------:R-:W-:-:S03]  /*57d0*/  VIADD R72, R72, 0x1 ;  /* 0x0000000148487836 */ /* 0x000fc60000000000 */
[----:B--2---:R-:W-:Y:S01]  /*57e0*/  IMAD.U32 R7, RZ, RZ, UR4 ;  /* 0x00000004ff077e24 */ /* 0x004fe2000f8e00ff */
[----:B----4-:R2:W-:Y:S04]  /*57f0*/  SYNCS.ARRIVE.TRANS64.ART0 RZ, [R5+URZ+0x70], R0 ;  /* 0x0000700005ff79a7 */ /* 0x0105e800085000ff */
[----:B------:R2:W-:Y:S01]  /*5800*/  @!P0 STS [R82+0x34400], R7 ;  /* 0x0344000752008388 */ /* 0x0005e20000000800 */
[----:B------:R-:W-:Y:S01]  /*5810*/  BAR.SYNC.DEFER_BLOCKING 0x2, 0x80 ;  /* 0x0082000000007b1d */ /* 0x000fe20000010000 */
[----:B------:R-:W-:-:S13]  /*5820*/  LOP3.LUT P0, RZ, R84, R67, RZ, 0xfc, !PT ;  /* 0x0000004354ff7212 */ /* 0x000fda000780fcff */
[----:B------:R-:W-:Y:S05]  /*5830*/  @P0 BRA `(.L_x_77) ;  /* 0x00000000002c0947 */ /* 0x000fea0003800000 */
[----:B------:R-:W-:Y:S01]  /*5840*/  IMAD.U32 R2, RZ, RZ, UR7 ;  /* 0x00000007ff027e24 */ /* 0x000fe2000f8e00ff */
[----:B-1----:R-:W-:Y:S01]  /*5850*/  MOV R3, 0x400 ;  /* 0x0000040000037802 */ /* 0x002fe20000000f00 */
[----:B------:R-:W1:Y:S03]  /*5860*/  LDCU.64 UR4, c[0x0][0x740] ;  /* 0x0000e800ff0477ac */ /* 0x000e660008000a00 */
[----:B------:R-:W-:Y:S01]  /*5870*/  LEA R3, R2, R3, 0x18 ;  /* 0x0000000302037211 */ /* 0x000fe200078ec0ff */
[----:B------:R-:W4:Y:S04]  /*5880*/  LDCU.64 UR8, c[0x0][0x358] ;  /* 0x00006b00ff0877ac */ /* 0x000f280008000a00 */
[----:B--2---:R-:W2:Y:S01]  /*5890*/  LDS.128 R4, [R3+0x34400] ;  /* 0x0344000003047984 */ /* 0x004ea20000000c00 */
[----:B-1----:R-:W-:-:S04]  /*58a0*/  LEA R8, P0, R65, UR4, 0x2 ;  /* 0x0000000441087c11 */ /* 0x002fc8000f8010ff */
[----:B------:R-:W-:Y:S02]  /*58b0*/  LEA.HI.X R9, R65, UR5, R64, 0x2, P0 ;  /* 0x0000000541097c11 */ /* 0x000fe400080f1440 */
[----:B--2---:R-:W-:-:S04]  /*58c0*/  FMNMX3 R4, R4, RZ, R5, !PT ;  /* 0x000000ff04047276 */ /* 0x004fc80007800005 */
[----:B------:R-:W-:-:S05]  /*58d0*/  FMNMX3 R7, R4, R6, R7, !PT ;  /* 0x0000000604077276 */ /* 0x000fca0007800007 */
[----:B----4-:R4:W-:Y:S02]  /*58e0*/  REDG.E.MAX.S32.STRONG.GPU desc[UR8][R8.64], R7 ;  /* 0x000000070800798e */ /* 0x0109e4000d12e308 */
.L_x_77:
[----:B------:R-:W-:Y:S05]  /*58f0*/  BSYNC.RECONVERGENT B0 ;  /* 0x0000000000007941 */ /* 0x000fea0003800200 */
.L_x_76:
[----:B---3--:R-:W-:Y:S02]  /*5900*/  ISETP.NE.AND P0, PT, R63, 0x1, PT ;  /* 0x000000013f00780c */ /* 0x008fe40003f05270 */
[----:B------:R-:W-:-:S04]  /*5910*/  ISETP.NE.AND P1, PT, R72, 0x2, PT ;  /* 0x000000024800780c */ /* 0x000fc80003f25270 */
[----:B--2---:R-:W-:Y:S02]  /*5920*/  SEL R5, RZ, 0x1, P1 ;  /* 0x00000001ff057807 */ /* 0x004fe40000800000 */
[----:B------:R-:W-:Y:S02]  /*5930*/  SEL R72, R72, RZ, P1 ;  /* 0x000000ff48487207 */ /* 0x000fe40000800000 */
[----:B------:R-:W-:-:S03]  /*5940*/  LOP3.LUT R70, R70, R5, RZ, 0x3c, !PT ;  /* 0x0000000546467212 */ /* 0x000fc600078e3cff */
[----:B------:R-:W-:Y:S05]  /*5950*/  @!P0 BRA `(.L_x_78) ;  /* 0xffffffdc00dc8947 */ /* 0x000fea000383ffff */
.L_x_65:
[----:B------:R-:W-:-:S13]  /*5960*/  ISETP.NE.AND P0, PT, R84, RZ, PT ;  /* 0x000000ff5400720c */ /* 0x000fda0003f05270 */
[----:B------:R-:W-:Y:S05]  /*5970*/  @P0 BRA `(.L_x_79) ;  /* 0x0000000000200947 */ /* 0x000fea0003800000 */
[----:B------:R-:W2:Y:S01]  /*5980*/  S2UR UR4, SR_CgaCtaId ;  /* 0x00000000000479c3 */ /* 0x000ea20000008800 */
[----:B------:R-:W-:Y:S01]  /*5990*/  ELECT P1, URZ, PT ;  /* 0x0000000000ff782f */ /* 0x000fe20003820000 */
[----:B------:R-:W-:-:S06]  /*59a0*/  IMAD.MOV.U32 R4, RZ, RZ, 0x1 ;  /* 0x00000001ff047424 */ /* 0x000fcc00078e00ff */
[----:B------:R-:W-:Y:S06]  /*59b0*/  UVIRTCOUNT.DEALLOC.SMPOOL 0x80 ;  /* 0x000000800000784c */ /* 0x000fec0000000000 */
[----:B------:R-:W-:Y:S01]  /*59c0*/  @P1 MOV R5, 0x40 ;  /* 0x0000004000051802 */ /* 0x000fe20000000f00 */
[----:B--2---:R-:W-:-:S05]  /*59d0*/  @P1 IMAD.U32 R2, RZ, RZ, UR4 ;  /* 0x00000004ff021e24 */ /* 0x004fca000f8e00ff */
[----:B------:R-:W-:-:S05]  /*59e0*/  @P1 LEA R5, R2, R5, 0x18 ;  /* 0x0000000502051211 */ /* 0x000fca00078ec0ff */
[----:B------:R2:W-:Y:S02]  /*59f0*/  @P1 STS.U8 [R5], R4 ;  /* 0x0000000405001388 */ /* 0x0005e40000000000 */
.L_x_79:
[----:B------:R-:W-:Y:S06]  /*5a00*/  BAR.SYNC.DEFER_BLOCKING 0x2, 0x80 ;  /* 0x0082000000007b1d */ /* 0x000fec0000010000 */
[----:B------:R-:W-:Y:S05]  /*5a10*/  @P0 BRA `(.L_x_80) ;  /* 0x0000000000d80947 */ /* 0x000fea0003800000 */
[----:B--2---:R-:W-:Y:S01]  /*5a20*/  VIADD R5, R3, 0x80 ;  /* 0x0000008003057836 */ /* 0x004fe20000000000 */
[----:B------:R-:W-:Y:S01]  /*5a30*/  LOP3.LUT R2, R2, 0x1, RZ, 0x3c, !PT ;  /* 0x0000000102027812 */ /* 0x000fe200078e3cff */
[----:B------:R-:W-:Y:S03]  /*5a40*/  BSSY B0, `(.L_x_81) ;  /* 0x0000005000007945 */ /* 0x000fe60003800000 */
[----:B------:R-:W-:-:S04]  /*5a50*/  PRMT R5, R2, 0x654, R5 ;  /* 0x0000065402057816 */ /* 0x000fc80000000005 */
[----:B------:R2:W-:Y:S01]  /*5a60*/  SYNCS.ARRIVE.TRANS64.RED.ART0 RZ, [R5+URZ], R0 ;  /* 0x0000000005ff79a7 */ /* 0x0005e200085004ff */
[----:B------:R-:W3:Y:S02]  /*5a70*/  SYNCS.PHASECHK.TRANS64.TRYWAIT P0, [R3+URZ+0x80], RZ ;  /* 0x000080ff030075a7 */ /* 0x000ee400080011ff */
[----:B--23--:R-:W-:Y:S05]  /*5a80*/  @!P0 BRA `(.L_x_82) ;  /* 0x0000000800948947 */ /* 0x00cfea0003800000 */
.L_x_112:
[----:B------:R-:W-:Y:S05]  /*5a90*/  BSYNC B0 ;  /* 0x0000000000007941 */ /* 0x000fea0003800000 */
.L_x_81:
[----:B------:R-:W3:Y:S01]  /*5aa0*/  S2UR UR5, SR_CgaCtaId ;  /* 0x00000000000579c3 */ /* 0x000ee20000008800 */
[----:B------:R-:W-:Y:S01]  /*5ab0*/  NOP ;  /* 0x0000000000007918 */ /* 0x000fe20000000000 */
[----:B------:R-:W-:Y:S01]  /*5ac0*/  UMOV UR4, 0x50 ;  /* 0x0000005000047882 */ /* 0x000fe20000000000 */
[----:B----4-:R-:W-:Y:S01]  /*5ad0*/  LOP3.LUT R7, R83, 0xffff, RZ, 0xc0, !PT ;  /* 0x0000ffff53077812 */ /* 0x010fe200078ec0ff */
[----:B------:R-:W-:-:S03]  /*5ae0*/  IMAD.MOV.U32 R4, RZ, RZ, 0xffff ;  /* 0x0000ffffff047424 */ /* 0x000fc600078e00ff */
[----:B------:R-:W-:-:S05]  /*5af0*/  SHF.R.U32.HI R7, RZ, 0x5, R7 ;  /* 0x00000005ff077819 */ /* 0x000fca0000011607 */
[----:B------:R-:W-:Y:S01]  /*5b00*/  VIADD R5, R7, 0x10 ;  /* 0x0000001007057836 */ /* 0x000fe20000000000 */
[----:B------:R-:W-:-:S04]  /*5b10*/  SHF.L.U32 R7, R4, R7, RZ ;  /* 0x0000000704077219 */ /* 0x000fc800000006ff */
[----:B------:R-:W-:Y:S01]  /*5b20*/  SHF.L.U32 R0, R0, R5, RZ ;  /* 0x0000000500007219 */ /* 0x000fe200000006ff */
[----:B---3--:R-:W-:-:S03]  /*5b30*/  ULEA UR5, UR5, UR4, 0x18 ;  /* 0x0000000405057291 */ /* 0x008fc6000f8ec0ff */
[----:B------:R-:W-:-:S04]  /*5b40*/  LOP3.LUT R7, R0, R7, RZ, 0xfc, !PT ;  /* 0x0000000700077212 */ /* 0x000fc800078efcff */
[C---:B------:R-:W-:Y:S02]  /*5b50*/  LOP3.LUT R5, R7.reuse, 0xffff, RZ, 0xc0, !PT ;  /* 0x0000ffff07057812 */ /* 0x040fe400078ec0ff */
[----:B------:R-:W3:Y:S02]  /*5b60*/  LDS R2, [UR5] ;  /* 0x00000005ff027984 */ /* 0x000ee40008000800 */
[----:B---3--:R-:W-:-:S04]  /*5b70*/  LOP3.LUT R0, R7, 0xffff, R2, 0x80, !PT ;  /* 0x0000ffff07007812 */ /* 0x008fc800078e8002 */
[----:B------:R-:W-:-:S13]  /*5b80*/  ISETP.NE.AND P0, PT, R0, R5, PT ;  /* 0x000000050000720c */ /* 0x000fda0003f05270 */
[----:B------:R-:W-:Y:S05]  /*5b90*/  @P0 BRA `(.L_x_83) ;  /* 0x00000000006c0947 */ /* 0x000fea0003800000 */
[----:B------:R-:W-:Y:S02]  /*5ba0*/  SHF.R.U32.HI R0, RZ, 0x10, R2 ;  /* 0x00000010ff007819 */ /* 0x000fe40000011602 */
[----:B------:R-:W-:-:S04]  /*5bb0*/  SHF.R.U32.HI R5, RZ, 0x10, R7 ;  /* 0x00000010ff057819 */ /* 0x000fc80000011607 */
[----:B------:R-:W-:-:S04]  /*5bc0*/  LOP3.LUT R0, R0, R5, RZ, 0xc0, !PT ;  /* 0x0000000500007212 */ /* 0x000fc800078ec0ff */
[----:B------:R-:W-:-:S13]  /*5bd0*/  ISETP.NE.AND P0, PT, R0, R5, PT ;  /* 0x000000050000720c */ /* 0x000fda0003f05270 */
[----:B------:R-:W-:Y:S05]  /*5be0*/  @P0 BRA `(.L_x_84) ;  /* 0x00000000004c0947 */ /* 0x000fea0003800000 */
[----:B------:R-:W-:Y:S02]  /*5bf0*/  R2UR UR4, R7 ;  /* 0x00000000070472ca */ /* 0x000fe400000e0000 */
[----:B------:R-:W-:Y:S02]  /*5c00*/  ELECT P0, URZ, PT ;  /* 0x0000000000ff782f */ /* 0x000fe40003800000 */
[----:B------:R-:W-:-:S09]  /*5c10*/  PLOP3.LUT P1, PT, PT, PT, PT, 0x8, 0x80 ;  /* 0x000000000080781c */ /* 0x000fd20003f2e170 */
[----:B------:R-:W-:Y:S02]  /*5c20*/  ULOP3.LUT UR4, URZ, UR4, URZ, 0x33, !UPT ;  /* 0x00000004ff047292 */ /* 0x000fe4000f8e33ff */
[----:B------:R-:W-:-:S10]  /*5c30*/  VOTEU.ANY UP0, P0 ;  /* 0x0000000000ff7886 */ /* 0x000fd40000000100 */
.L_x_85:
[----:B------:R-:W-:Y:S01]  /*5c40*/  @P0 ELECT P1, URZ, PT ;  /* 0x0000000000ff082f */ /* 0x000fe20003820000 */
[----:B------:R3:W-:-:S12]  /*5c50*/  @UP0 UTCATOMSWS.AND URZ, UR4 ;  /* 0x0000000400ff09e3 */ /* 0x0007d80008000000 */
[----:B------:R-:W-:Y:S02]  /*5c60*/  @P1 PLOP3.LUT P0, PT, P1, PT, PT, 0x8, 0x80 ;  /* 0x000000000080181c */ /* 0x000fe40000f0e170 */
[----:B------:R-:W-:-:S11]  /*5c70*/  PLOP3.LUT P1, PT, PT, PT, PT, 0x8, 0x80 ;  /* 0x000000000080781c */ /* 0x000fd60003f2e170 */
[----:B---3--:R-:W-:Y:S05]  /*5c80*/  @P0 BRA.U.ANY `(.L_x_85) ;  /* 0xfffffffd00ec0947 */ /* 0x008fea000393ffff */
[----:B------:R-:W3:Y:S01]  /*5c90*/  S2R R2, SR_LANEID ;  /* 0x0000000000027919 */ /* 0x000ee20000000000 */
[----:B------:R-:W-:Y:S01]  /*5ca0*/  IMAD.U32 R0, RZ, RZ, UR4 ;  /* 0x00000004ff007e24 */ /* 0x000fe2000f8e00ff */
[----:B------:R-:W-:Y:S02]  /*5cb0*/  VOTEU.ANY UR4, UPT, PT ;  /* 0x0000000000047886 */ /* 0x000fe400038e0100 */
[----:B------:R-:W-:Y:S01]  /*5cc0*/  UFLO.U32 UR4, UR4 ;  /* 0x00000004000472bd */ /* 0x000fe200080e0000 */
[----:B------:R-:W4:Y:S05]  /*5cd0*/  REDUX UR6, R0 ;  /* 0x00000000000673c4 */ /* 0x000f2a0000000000 */
[----:B---3--:R-:W-:-:S02]  /*5ce0*/  ISETP.EQ.U32.AND P0, PT, R2, UR4, PT ;  /* 0x0000000402007c0c */ /* 0x008fc4000bf02070 */
[----:B----4-:R-:W-:-:S11]  /*5cf0*/  MOV R2, UR6 ;  /* 0x0000000600027c02 */ /* 0x010fd60008000f00 */
[----:B------:R3:W-:Y:S01]  /*5d00*/  @P0 ATOMS.AND RZ, [UR5], R2 ;  /* 0x00000002ffff098c */ /* 0x0007e2000a800005 */
[----:B------:R-:W-:Y:S05]  /*5d10*/  BRA `(.L_x_86) ;  /* 0x0000000000147947 */ /* 0x000fea0003800000 */
.L_x_84:
[----:B------:R-:W-:Y:S02]  /*5d20*/  MOV R4, 0x5d40 ;  /* 0x00005d4000047802 */ /* 0x000fe40000000f00 */
[----:B-12---:R-:W-:Y:S05]  /*5d30*/  CALL.REL.NOINC `($__internal_0_$__cuda_sm10x_tcgen05_guardrail_trap_col_being_dealloced_not_returned_by_alloc) ;  /* 0x0000000400fc7944 */ /* 0x006fea0003c00000 */
[----:B------:R-:W-:Y:S05]  /*5d40*/  BRA `(.L_x_86) ;  /* 0x0000000000087947 */ /* 0x000fea0003800000 */
.L_x_83:
[----:B------:R-:W-:Y:S02]  /*5d50*/  MOV R4, 0x5d70 ;  /* 0x00005d7000047802 */ /* 0x000fe40000000f00 */
[----:B-12---:R-:W-:Y:S05]  /*5d60*/  CALL.REL.NOINC `($__internal_2_$__cuda_sm10x_tcgen05_guardrail_trap_unallocated_columns_being_dealloced) ;  /* 0x0000000800087944 */ /* 0x006fea0003c00000 */
.L_x_86:
[----:B------:R-:W-:Y:S01]  /*5d70*/  NOP ;  /* 0x0000000000007918 */ /* 0x000fe20000000000 */
.L_x_80:
[----:B------:R-:W-:Y:S01]  /*5d80*/  ISETP.NE.AND P0, PT, R84, RZ, PT ;  /* 0x000000ff5400720c */ /* 0x000fe20003f05270 */
[----:B------:R-:W-:-:S04]  /*5d90*/  DEPBAR.LE SB0, 0x0 ;  /* 0x000080000000791a */ /* 0x000fc80000000000 */
[----:B------:R-:W-:-:S08]  /*5da0*/  DEPBAR.LE SB0, 0x0 ;  /* 0x000080000000791a */ /* 0x000fd00000000000 */
[----:B------:R-:W-:Y:S05]  /*5db0*/  @P0 BRA `(.L_x_51) ;  /* 0x0000000000200947 */ /* 0x000fea0003800000 */
[----:B------:R-:W-:Y:S01]  /*5dc0*/  ELECT P0, URZ, PT ;  /* 0x0000000000ff782f */ /* 0x000fe20003800000 */
[----:B------:R-:W-:-:S12]  /*5dd0*/  IMAD.MOV.U32 R0, RZ, RZ, 0x20 ;  /* 0x00000020ff007424 */ /* 0x000fd800078e00ff */
[----:B--2---:R-:W-:-:S04]  /*5de0*/  @P0 IADD3 R4, PT, PT, -R0, 0x100000, RZ ;  /* 0x0010000000040810 */ /* 0x004fc80007ffe1ff */
[C---:B------:R-:W-:Y:S02]  /*5df0*/  @P0 SHF.L.U32 R5, R4.reuse, 0xb, RZ ;  /* 0x0000000b04050819 */ /* 0x040fe400000006ff */
[----:B------:R-:W-:-:S05]  /*5e00*/  @P0 SHF.L.U32 R4, R4, 0x1, RZ ;  /* 0x0000000104040819 */ /* 0x000fca00000006ff */
[----:B------:R2:W-:Y:S04]  /*5e10*/  @P0 STS.64 [R3+URZ+0x80], R4 ;  /* 0x0000800403000988 */ /* 0x0005e80008000aff */
[----:B------:R-:W5:Y:S02]  /*5e20*/  FENCE.VIEW.ASYNC.S ;  /* 0x00000000000073c6 */ /* 0x000f640000000000 */
[----:B-----5:R-:W1:Y:S02]  /*5e30*/  SYNCS.CCTL.IVALL ;  /* 0x00000000000079b1 */ /* 0x020e640000000000 */
.L_x_51:
[----:B-1----:R-:W-:Y:S01]  /*5e40*/  NOP ;  /* 0x0000000000007918 */ /* 0x002fe20000000000 */
[----:B----4-:R-:W-:Y:S05]  /*5e50*/  EXIT ;  /* 0x000000000000794d */ /* 0x010fea0003800000 */
.L_x_21:
[----:B------:R-:W-:-:S07]  /*5e60*/  MOV R20, R21 ;  /* 0x0000001500147202 */ /* 0x000fce0000000f00 */
.L_x_87:
[----:B----4-:R4:W3:Y:S02]  /*5e70*/  SYNCS.PHASECHK.TRANS64.TRYWAIT P0, [R14+URZ+0x70], R21 ;  /* 0x000070150e0075a7 */ /* 0x0108e400080011ff */
[----:B---3--:R-:W-:Y:S05]  /*5e80*/  @!P0 NANOSLEEP.SYNCS 0x989680 ;  /* 0x009896800000895d */ /* 0x008fea0003900000 */
[----:B------:R-:W3:Y:S02]  /*5e90*/  @!P0 SYNCS.PHASECHK.TRANS64 P0, [R14+URZ+0x70], R21 ;  /* 0x000070150e0085a7 */ /* 0x000ee400080010ff */
[----:B---3--:R-:W-:Y:S05]  /*5ea0*/  @!P0 BRA `(.L_x_87) ;  /* 0xfffffffc00f08947 */ /* 0x008fea000383ffff */
[----:B------:R-:W-:Y:S05]  /*5eb0*/  BRA `(.L_x_88) ;  /* 0xffffffb000247947 */ /* 0x000fea000383ffff */
.L_x_23:
[----:B------:R-:W-:-:S07]  /*5ec0*/  MOV R7, R6 ;  /* 0x0000000600077202 */ /* 0x000fce0000000f00 */
.L_x_89:
[----:B--2---:R2:W3:Y:S02]  /*5ed0*/  SYNCS.PHASECHK.TRANS64.TRYWAIT P0, [R2+URZ+0x70], R7 ;  /* 0x00007007020075a7 */ /* 0x0044e400080011ff */
[----:B---3--:R-:W-:Y:S05]  /*5ee0*/  @!P0 NANOSLEEP.SYNCS 0x989680 ;  /* 0x009896800000895d */ /* 0x008fea0003900000 */
[----:B------:R-:W3:Y:S02]  /*5ef0*/  @!P0 SYNCS.PHASECHK.TRANS64 P0, [R2+URZ+0x70], R7 ;  /* 0x00007007020085a7 */ /* 0x000ee400080010ff */
[----:B---3--:R-:W-:Y:S05]  /*5f00*/  @!P0 BRA `(.L_x_89) ;  /* 0xfffffffc00f08947 */ /* 0x008fea000383ffff */
[----:B------:R-:W-:Y:S05]  /*5f10*/  BRA `(.L_x_90) ;  /* 0xffffffb000d07947 */ /* 0x000fea000383ffff */
.L_x_24:
[----:B------:R-:W-:-:S07]  /*5f20*/  MOV R9, R8 ;  /* 0x0000000800097202 */ /* 0x000fce0000000f00 */
.L_x_91:
[----:B--2---:R2:W3:Y:S02]  /*5f30*/  SYNCS.PHASECHK.TRANS64.TRYWAIT P0, [R3+URZ+0x70], R9 ;  /* 0x00007009030075a7 */ /* 0x0044e400080011ff */
[----:B---3--:R-:W-:Y:S05]  /*5f40*/  @!P0 NANOSLEEP.SYNCS 0x989680 ;  /* 0x009896800000895d */ /* 0x008fea0003900000 */
[----:B------:R-:W3:Y:S02]  /*5f50*/  @!P0 SYNCS.PHASECHK.TRANS64 P0, [R3+URZ+0x70], R9 ;  /* 0x00007009030085a7 */ /* 0x000ee400080010ff */
[----:B---3--:R-:W-:Y:S05]  /*5f60*/  @!P0 BRA `(.L_x_91) ;  /* 0xfffffffc00f08947 */ /* 0x008fea000383ffff */
[----:B------:R-:W-:Y:S05]  /*5f70*/  BRA `(.L_x_16) ;  /* 0xffffffb400047947 */ /* 0x000fea000383ffff */
.L_x_26:
[----:B------:R-:W-:-:S07]  /*5f80*/  MOV R0, UR14 ;  /* 0x0000000e00007c02 */ /* 0x000fce0008000f00 */
.L_x_92:
[----:B-1----:R1:W3:Y:S02]  /*5f90*/  SYNCS.PHASECHK.TRANS64.TRYWAIT P0, [R0+URZ+0x60], RZ ;  /* 0x000060ff000075a7 */ /* 0x0022e400080011ff */
[----:B---3--:R-:W-:Y:S05]  /*5fa0*/  @!P0 NANOSLEEP.SYNCS 0x989680 ;  /* 0x009896800000895d */ /* 0x008fea0003900000 */
[----:B------:R-:W3:Y:S02]  /*5fb0*/  @!P0 SYNCS.PHASECHK.TRANS64 P0, [R0+URZ+0x60], RZ ;  /* 0x000060ff000085a7 */ /* 0x000ee400080010ff */
[----:B---3--:R-:W-:Y:S05]  /*5fc0*/  @!P0 BRA `(.L_x_92) ;  /* 0xfffffffc00f08947 */ /* 0x008fea000383ffff */
[----:B------:R-:W-:Y:S05]  /*5fd0*/  BRA `(.L_x_93) ;  /* 0xffffffb400187947 */ /* 0x000fea000383ffff */
.L_x_29:
[----:B------:R-:W-:Y:S02]  /*5fe0*/  MOV R4, UR7 ;  /* 0x0000000700047c02 */ /* 0x000fe40008000f00 */
[----:B------:R-:W-:Y:S02]  /*5ff0*/  MOV R5, UR7 ;  /* 0x0000000700057c02 */ /* 0x000fe40008000f00 */
[----:B------:R-:W-:-:S07]  /*6000*/  MOV R0, UR4 ;  /* 0x0000000400007c02 */ /* 0x000fce0008000f00 */
.L_x_94:
[----:B-1----:R1:W3:Y:S02]  /*6010*/  SYNCS.PHASECHK.TRANS64.TRYWAIT P0, [R0+URZ+0x28], R5 ;  /* 0x00002805000075a7 */ /* 0x0022e400080011ff */
[----:B---3--:R-:W-:Y:S05]  /*6020*/  @!P0 NANOSLEEP.SYNCS 0x989680 ;  /* 0x009896800000895d */ /* 0x008fea0003900000 */
[----:B------:R-:W3:Y:S02]  /*6030*/  @!P0 SYNCS.PHASECHK.TRANS64 P0, [R0+URZ+0x28], R5 ;  /* 0x00002805000085a7 */ /* 0x000ee400080010ff */
[----:B---3--:R-:W-:Y:S05]  /*6040*/  @!P0 BRA `(.L_x_94) ;  /* 0xfffffffc00f08947 */ /* 0x008fea000383ffff */
[----:B------:R-:W-:Y:S05]  /*6050*/  BRA `(.L_x_28) ;  /* 0xffffffb400cc7947 */ /* 0x000fea000383ffff */
.L_x_32:
[----:B------:R-:W-:-:S07]  /*6060*/  MOV R5, R4 ;  /* 0x0000000400057202 */ /* 0x000fce0000000f00 */
.L_x_95:
[----:B--2---:R2:W3:Y:S02]  /*6070*/  SYNCS.PHASECHK.TRANS64.TRYWAIT P0, [R3+URZ+0x60], R5 ;  /* 0x00006005030075a7 */ /* 0x0044e400080011ff */
[----:B---3--:R-:W-:Y:S05]  /*6080*/  @!P0 NANOSLEEP.SYNCS 0x989680 ;  /* 0x009896800000895d */ /* 0x008fea0003900000 */
[----:B------:R-:W3:Y:S02]  /*6090*/  @!P0 SYNCS.PHASECHK.TRANS64 P0, [R3+URZ+0x60], R5 ;  /* 0x00006005030085a7 */ /* 0x000ee400080010ff */
[----:B---3--:R-:W-:Y:S05]  /*60a0*/  @!P0 BRA `(.L_x_95) ;  /* 0xfffffffc00f08947 */ /* 0x008fea000383ffff */
[----:B------:R-:W-:Y:S05]  /*60b0*/  BRA `(.L_x_96) ;  /* 0xffffffb800687947 */ /* 0x000fea000383ffff */
.L_x_34:
[----:B------:R-:W-:Y:S02]  /*60c0*/  MOV R2, UR5 ;  /* 0x0000000500027c02 */ /* 0x000fe40008000f00 */
[----:B--2---:R-:W-:Y:S02]  /*60d0*/  MOV R3, UR5 ;  /* 0x0000000500037c02 */ /* 0x004fe40008000f00 */
[----:B------:R-:W-:-:S07]  /*60e0*/  MOV R0, UR4 ;  /* 0x0000000400007c02 */ /* 0x000fce0008000f00 */
.L_x_97:
[----:B-1----:R1:W2:Y:S02]  /*60f0*/  SYNCS.PHASECHK.TRANS64.TRYWAIT P0, [R0+URZ+0x28], R3 ;  /* 0x00002803000075a7 */ /* 0x0022a400080011ff */
[----:B--2---:R-:W-:Y:S05]  /*6100*/  @!P0 NANOSLEEP.SYNCS 0x989680 ;  /* 0x009896800000895d */ /* 0x004fea0003900000 */
[----:B------:R-:W2:Y:S02]  /*6110*/  @!P0 SYNCS.PHASECHK.TRANS64 P0, [R0+URZ+0x28], R3 ;  /* 0x00002803000085a7 */ /* 0x000ea400080010ff */
[----:B--2---:R-:W-:Y:S05]  /*6120*/  @!P0 BRA `(.L_x_97) ;  /* 0xfffffffc00f08947 */ /* 0x004fea000383ffff */
[----:B------:R-:W-:Y:S05]  /*6130*/  BRA `(.L_x_98) ;  /* 0xffffffb800e07947 */ /* 0x000fea000383ffff */
.L_x_36:
[----:B------:R-:W-:-:S07]  /*6140*/  MOV R2, UR51 ;  /* 0x0000003300027c02 */ /* 0x000fce0008000f00 */
.L_x_99:
[----:B-1----:R1:W3:Y:S02]  /*6150*/  SYNCS.PHASECHK.TRANS64.TRYWAIT P0, [R2+URZ+0x60], RZ ;  /* 0x000060ff020075a7 */ /* 0x0022e400080011ff */
[----:B---3--:R-:W-:Y:S05]  /*6160*/  @!P0 NANOSLEEP.SYNCS 0x989680 ;  /* 0x009896800000895d */ /* 0x008fea0003900000 */
[----:B------:R-:W3:Y:S02]  /*6170*/  @!P0 SYNCS.PHASECHK.TRANS64 P0, [R2+URZ+0x60], RZ ;  /* 0x000060ff020085a7 */ /* 0x000ee400080010ff */
[----:B---3--:R-:W-:Y:S05]  /*6180*/  @!P0 BRA `(.L_x_99) ;  /* 0xfffffffc00f08947 */ /* 0x008fea000383ffff */
[----:B------:R-:W-:Y:S05]  /*6190*/  BRA `(.L_x_100) ;  /* 0xffffffbc00007947 */ /* 0x000fea000383ffff */
.L_x_39:
[----:B------:R-:W-:Y:S02]  /*61a0*/  MOV R2, UR4 ;  /* 0x0000000400027c02 */ /* 0x000fe40008000f00 */
[----:B------:R-:W-:Y:S02]  /*61b0*/  MOV R3, UR4 ;  /* 0x0000000400037c02 */ /* 0x000fe40008000f00 */
[----:B------:R-:W-:-:S07]  /*61c0*/  MOV R0, UR51 ;  /* 0x0000003300007c02 */ /* 0x000fce0008000f00 */
.L_x_101:
[----:B-1----:R1:W2:Y:S02]  /*61d0*/  SYNCS.PHASECHK.TRANS64.TRYWAIT P0, [R0+URZ+0x58], R3 ;  /* 0x00005803000075a7 */ /* 0x0022a400080011ff */
[----:B--2---:R-:W-:Y:S05]  /*61e0*/  @!P0 NANOSLEEP.SYNCS 0x989680 ;  /* 0x009896800000895d */ /* 0x004fea0003900000 */
[----:B------:R-:W2:Y:S02]  /*61f0*/  @!P0 SYNCS.PHASECHK.TRANS64 P0, [R0+URZ+0x58], R3 ;  /* 0x00005803000085a7 */ /* 0x000ea400080010ff */
[----:B--2---:R-:W-:Y:S05]  /*6200*/  @!P0 BRA `(.L_x_101) ;  /* 0xfffffffc00f08947 */ /* 0x004fea000383ffff */
[----:B------:R-:W-:Y:S05]  /*6210*/  BRA `(.L_x_38) ;  /* 0xffffffc000547947 */ /* 0x000fea000383ffff */
.L_x_42:
[----:B------:R-:W-:Y:S02]  /*6220*/  MOV R2, UR39 ;  /* 0x0000002700027c02 */ /* 0x000fe40008000f00 */
[----:B------:R-:W-:Y:S02]  /*6230*/  MOV R3, UR39 ;  /* 0x0000002700037c02 */ /* 0x000fe40008000f00 */
[----:B------:R-:W-:Y:S07]  /*6240*/  MOV R0, UR38 ;  /* 0x0000002600007c02 */ /* 0x000fee0008000f00 */
.L_x_102:
[----:B-1----:R1:W2:Y:S02]  /*6250*/  SYNCS.PHASECHK.TRANS64.TRYWAIT P0, [R0+URZ], R3 ;  /* 0x00000003000075a7 */ /* 0x0022a400080011ff */
[----:B--2---:R-:W-:Y:S05]  /*6260*/  @!P0 NANOSLEEP.SYNCS 0x989680 ;  /* 0x009896800000895d */ /* 0x004fea0003900000 */
[----:B------:R-:W2:Y:S02]  /*6270*/  @!P0 SYNCS.PHASECHK.TRANS64 P0, [R0+URZ], R3 ;  /* 0x00000003000085a7 */ /* 0x000ea400080010ff */
[----:B--2---:R-:W-:Y:S05]  /*6280*/  @!P0 BRA `(.L_x_102) ;  /* 0xfffffffc00f08947 */ /* 0x004fea000383ffff */
[----:B------:R-:W-:Y:S05]  /*6290*/  BRA `(.L_x_41) ;  /* 0xffffffc000f07947 */ /* 0x000fea000383ffff */
.L_x_45:
[-C--:B------:R-:W-:Y:S02]  /*62a0*/  MOV R6, R3.reuse ;  /* 0x0000000300067202 */ /* 0x080fe40000000f00 */
[----:B------:R-:W-:-:S07]  /*62b0*/  MOV R7, R3 ;  /* 0x0000000300077202 */ /* 0x000fce0000000f00 */
.L_x_103:
[----:B----4-:R4:W1:Y:S02]  /*62c0*/  SYNCS.PHASECHK.TRANS64.TRYWAIT P0, [R2+URZ+0x60], R7 ;  /* 0x00006007020075a7 */ /* 0x01086400080011ff */
[----:B-1----:R-:W-:Y:S05]  /*62d0*/  @!P0 NANOSLEEP.SYNCS 0x989680 ;  /* 0x009896800000895d */ /* 0x002fea0003900000 */
[----:B------:R-:W1:Y:S02]  /*62e0*/  @!P0 SYNCS.PHASECHK.TRANS64 P0, [R2+URZ+0x60], R7 ;  /* 0x00006007020085a7 */ /* 0x000e6400080010ff */
[----:B-1----:R-:W-:Y:S05]  /*62f0*/  @!P0 BRA `(.L_x_103) ;  /* 0xfffffffc00f08947 */ /* 0x002fea000383ffff */
[----:B------:R-:W-:Y:S05]  /*6300*/  BRA `(.L_x_104) ;  /* 0xffffffc400a47947 */ /* 0x000fea000383ffff */
.L_x_60:
[----:B------:R-:W-:-:S07]  /*6310*/  MOV R15, R14 ;  /* 0x0000000e000f7202 */ /* 0x000fce0000000f00 */
.L_x_105:
[----:B-1----:R1:W2:Y:S02]  /*6320*/  SYNCS.PHASECHK.TRANS64.TRYWAIT P0, [R3+URZ], R15 ;  /* 0x0000000f030075a7 */ /* 0x0022a400080011ff */
[----:B--2---:R-:W-:Y:S05]  /*6330*/  @!P0 NANOSLEEP.SYNCS 0x989680 ;  /* 0x009896800000895d */ /* 0x004fea0003900000 */
[----:B------:R-:W2:Y:S02]  /*6340*/  @!P0 SYNCS.PHASECHK.TRANS64 P0, [R3+URZ], R15 ;  /* 0x0000000f030085a7 */ /* 0x000ea400080010ff */
[----:B--2---:R-:W-:Y:S05]  /*6350*/  @!P0 BRA `(.L_x_105) ;  /* 0xfffffffc00f08947 */ /* 0x004fea000383ffff */
[----:B------:R-:W-:Y:S05]  /*6360*/  BRA `(.L_x_59) ;  /* 0xffffffcc00687947 */ /* 0x000fea000383ffff */
.L_x_63:
[----:B------:R-:W-:-:S07]  /*6370*/  MOV R9, R8 ;  /* 0x0000000800097202 */ /* 0x000fce0000000f00 */
.L_x_106:
[----:B-1----:R1:W2:Y:S02]  /*6380*/  SYNCS.PHASECHK.TRANS64.TRYWAIT P0, [R3+URZ], R9 ;  /* 0x00000009030075a7 */ /* 0x0022a400080011ff */
[----:B--2---:R-:W-:Y:S05]  /*6390*/  @!P0 NANOSLEEP.SYNCS 0x989680 ;  /* 0x009896800000895d */ /* 0x004fea0003900000 */
[----:B------:R-:W2:Y:S02]  /*63a0*/  @!P0 SYNCS.PHASECHK.TRANS64 P0, [R3+URZ], R9 ;  /* 0x00000009030085a7 */ /* 0x000ea400080010ff */
[----:B--2---:R-:W-:Y:S05]  /*63b0*/  @!P0 BRA `(.L_x_106) ;  /* 0xfffffffc00f08947 */ /* 0x004fea000383ffff */
[----:B------:R-:W-:Y:S05]  /*63c0*/  BRA `(.L_x_62) ;  /* 0xffffffcc00d07947 */ /* 0x000fea000383ffff */
.L_x_64:
[----:B-1----:R1:W2:Y:S02]  /*63d0*/  SYNCS.PHASECHK.TRANS64.TRYWAIT P0, [R3+URZ+0x60], RZ ;  /* 0x000060ff030075a7 */ /* 0x0022a400080011ff */
[----:B--2---:R-:W-:Y:S05]  /*63e0*/  @!P0 NANOSLEEP.SYNCS 0x989680 ;  /* 0x009896800000895d */ /* 0x004fea0003900000 */
[----:B------:R-:W2:Y:S02]  /*63f0*/  @!P0 SYNCS.PHASECHK.TRANS64 P0, [R3+URZ+0x60], RZ ;  /* 0x000060ff030085a7 */ /* 0x000ea400080010ff */
[----:B--2---:R-:W-:Y:S05]  /*6400*/  @!P0 BRA `(.L_x_64) ;  /* 0xfffffffc00f08947 */ /* 0x004fea000383ffff */
[----:B------:R-:W-:Y:S05]  /*6410*/  BRA `(.L_x_107) ;  /* 0xffffffd000347947 */ /* 0x000fea000383ffff */
.L_x_66:
[----:B------:R-:W-:-:S07]  /*6420*/  MOV R5, R4 ;  /* 0x0000000400057202 */ /* 0x000fce0000000f00 */
.L_x_108:
[----:B--2---:R2:W3:Y:S02]  /*6430*/  SYNCS.PHASECHK.TRANS64.TRYWAIT P0, [R3+URZ+0x50], R5 ;  /* 0x00005005030075a7 */ /* 0x0044e400080011ff */
[----:B---3--:R-:W-:Y:S05]  /*6440*/  @!P0 NANOSLEEP.SYNCS 0x989680 ;  /* 0x009896800000895d */ /* 0x008fea0003900000 */
[----:B------:R-:W3:Y:S02]  /*6450*/  @!P0 SYNCS.PHASECHK.TRANS64 P0, [R3+URZ+0x50], R5 ;  /* 0x00005005030085a7 */ /* 0x000ee400080010ff */
[----:B---3--:R-:W-:Y:S05]  /*6460*/  @!P0 BRA `(.L_x_108) ;  /* 0xfffffffc00f08947 */ /* 0x008fea000383ffff */
[----:B------:R-:W-:Y:S05]  /*6470*/  BRA `(.L_x_109) ;  /* 0xffffffd400647947 */ /* 0x000fea000383ffff */
.L_x_75:
[----:B------:R-:W-:-:S07]  /*6480*/  MOV R7, R6 ;  /* 0x0000000600077202 */ /* 0x000fce0000000f00 */
.L_x_110:
[----:B--2---:R2:W3:Y:S02]  /*6490*/  SYNCS.PHASECHK.TRANS64.TRYWAIT P0, [R5+URZ+0x60], R7 ;  /* 0x00006007050075a7 */ /* 0x0044e400080011ff */
[----:B---3--:R-:W-:Y:S05]  /*64a0*/  @!P0 NANOSLEEP.SYNCS 0x989680 ;  /* 0x009896800000895d */ /* 0x008fea0003900000 */
[----:B------:R-:W3:Y:S02]  /*64b0*/  @!P0 SYNCS.PHASECHK.TRANS64 P0, [R5+URZ+0x60], R7 ;  /* 0x00006007050085a7 */ /* 0x000ee400080010ff */
[----:B---3--:R-:W-:Y:S05]  /*64c0*/  @!P0 BRA `(.L_x_110) ;  /* 0xfffffffc00f08947 */ /* 0x008fea000383ffff */
[----:B------:R-:W-:Y:S05]  /*64d0*/  BRA `(.L_x_111) ;  /* 0xfffffff000a07947 */ /* 0x000fea000383ffff */
.L_x_82:
[----:B--2---:R2:W3:Y:S02]  /*64e0*/  SYNCS.PHASECHK.TRANS64.TRYWAIT P0, [R3+URZ+0x80], RZ ;  /* 0x000080ff030075a7 */ /* 0x0044e400080011ff */
[----:B---3--:R-:W-:Y:S05]  /*64f0*/  @!P0 NANOSLEEP.SYNCS 0x989680 ;  /* 0x009896800000895d */ /* 0x008fea0003900000 */
[----:B------:R-:W3:Y:S02]  /*6500*/  @!P0 SYNCS.PHASECHK.TRANS64 P0, [R3+URZ+0x80], RZ ;  /* 0x000080ff030085a7 */ /* 0x000ee400080010ff */
[----:B---3--:R-:W-:Y:S05]  /*6510*/  @!P0 BRA `(.L_x_82) ;  /* 0xfffffffc00f08947 */ /* 0x008fea000383ffff */
[----:B------:R-:W-:Y:S05]  /*6520*/  BRA `(.L_x_112) ;  /* 0xfffffff400587947 */ /* 0x000fea000383ffff */
        .weak           $__internal_0_$__cuda_sm10x_tcgen05_guardrail_trap_col_being_dealloced_not_returned_by_alloc
        .type           $__internal_0_$__cuda_sm10x_tcgen05_guardrail_trap_col_being_dealloced_not_returned_by_alloc,@function
        .size           $__internal_0_$__cuda_sm10x_tcgen05_guardrail_trap_col_being_dealloced_not_returned_by_alloc,($__internal_1_$__cuda_sm10x_tcgen05_guardrail_trap_phase_invalid_during_alloc - $__internal_0_$__cuda_sm10x_tcgen05_guardrail_trap_col_being_dealloced_not_returned_by_alloc)
$__internal_0_$__cuda_sm10x_tcgen05_guardrail_trap_col_being_dealloced_not_returned_by_alloc:
[----:B------:R-:W-:Y:S05]  /*6530*/  BPT.TRAP 0x1 ;  /* 0x000000040000795c */ /* 0x000fea0000300000 */
[----:B------:R-:W-:-:S04]  /*6540*/  HFMA2 R5, -RZ, RZ, 0, 0 ;  /* 0x00000000ff057431 */ /* 0x000fc800000001ff */
[----:B------:R-:W-:Y:S05]  /*6550*/  RET.REL.NODEC R4 `(kernel_cutlass_kernel_cudnngrouped_gemmgrouped_gemm_swiglugrouped_gemm_swiglu_quantBlockScaledContiguousGroupedGemmKernel_object_at__TiledMMA_ThrLayoutVMNK21111000_PermutationMNK____MMAAt_0) ;  /* 0xffffff9804a87950 */ /* 0x000fea0003c3ffff */
        .weak           $__internal_1_$__cuda_sm10x_tcgen05_guardrail_trap_phase_invalid_during_alloc
        .type           $__internal_1_$__cuda_sm10x_tcgen05_guardrail_trap_phase_invalid_during_alloc,@function
        .size           $__internal_1_$__cuda_sm10x_tcgen05_guardrail_trap_phase_invalid_during_alloc,($__internal_2_$__cuda_sm10x_tcgen05_guardrail_trap_unallocated_columns_being_dealloced - $__internal_1_$__cuda_sm10x_tcgen05_guardrail_trap_phase_invalid_during_alloc)
$__internal_1_$__cuda_sm10x_tcgen05_guardrail_trap_phase_invalid_during_alloc:
[----:B------:R-:W-:Y:S05]  /*6560*/  BPT.TRAP 0x1 ;  /* 0x000000040000795c */ /* 0x000fea0000300000 */
[----:B------:R-:W-:-:S04]  /*6570*/  MOV R3, 0x0 ;  /* 0x0000000000037802 */ /* 0x000fc80000000f00 */
[----:B------:R-:W-:Y:S05]  /*6580*/  RET.REL.NODEC R2 `(kernel_cutlass_kernel_cudnngrouped_gemmgrouped_gemm_swiglugrouped_gemm_swiglu_quantBlockScaledContiguousGroupedGemmKernel_object_at__TiledMMA_ThrLayoutVMNK21111000_PermutationMNK____MMAAt_0) ;  /* 0xffffff98029c7950 */ /* 0x000fea0003c3ffff */
        .weak           $__internal_2_$__cuda_sm10x_tcgen05_guardrail_trap_unallocated_columns_being_dealloced
        .type           $__internal_2_$__cuda_sm10x_tcgen05_guardrail_trap_unallocated_columns_being_dealloced,@function
        .size           $__internal_2_$__cuda_sm10x_tcgen05_guardrail_trap_unallocated_columns_being_dealloced,(.L_x_116 - $__internal_2_$__cuda_sm10x_tcgen05_guardrail_trap_unallocated_columns_being_dealloced)
$__internal_2_$__cuda_sm10x_tcgen05_guardrail_trap_unallocated_columns_being_dealloced:
[----:B------:R-:W-:Y:S05]  /*6590*/  BPT.TRAP 0x1 ;  /* 0x000000040000795c */ /* 0x000fea0000300000 */
[----:B------:R-:W-:-:S04]  /*65a0*/  HFMA2 R5, -RZ, RZ, 0, 0 ;  /* 0x00000000ff057431 */ /* 0x000fc800000001ff */
[----:B------:R-:W-:Y:S05]  /*65b0*/  RET.REL.NODEC R4 `(kernel_cutlass_kernel_cudnngrouped_gemmgrouped_gemm_swiglugrouped_gemm_swiglu_quantBlockScaledContiguousGroupedGemmKernel_object_at__TiledMMA_ThrLayoutVMNK21111000_PermutationMNK____MMAAt_0) ;  /* 0xffffff9804907950 */ /* 0x000fea0003c3ffff */
.L_x_113:
[----:B------:R-:W-:-:S00]  /*65c0*/  BRA `(.L_x_113) ;  /* 0xfffffffc00fc7947 */ /* 0x000fc0000383ffff */
[----:B------:R-:W-:-:S00]  /*65d0*/  NOP ;  /* 0x0000000000007918 */ /* 0x000fc00000000000 */
        /* <DEDUP_REMOVED lines=10> */
.L_x_116:


//--------------------- .nv.shared.kernel_cutlass_kernel_cudnngrouped_gemmgrouped_gemm_swiglugrouped_gemm_swiglu_quantBlockScaledContiguousGroupedGemmKernel_object_at__TiledMMA_ThrLayoutVMNK21111000_PermutationMNK____MMAAt_0 --------------------------
	.section	.nv.shared.kernel_cutlass_kernel_cudnngrouped_gemmgrouped_gemm_swiglugrouped_gemm_swiglu_quantBlockScaledContiguousGroupedGemmKernel_object_at__TiledMMA_ThrLayoutVMNK21111000_PermutationMNK____MMAAt_0,"aw",@nobits
	.sectionflags	@""
	.align	1024
	.zero		1024


//--------------------- .nv.shared.reserved.0     --------------------------
	.section	.nv.shared.reserved.0,"aw",@nobits
	.align	8
	.weak		__nv_reservedSMEM_offset_0_alias
	.size		__nv_reservedSMEM_offset_0_alias, 0, 64
	.other		__nv_reservedSMEM_offset_0_alias,@"STO_CUDA_RESERVED_SHARED STV_DEFAULT"
__nv_reservedSMEM_offset_0_alias:
	.zero		0
.nv.shared.reserved.0:
	.zero		64
	.weak		__nv_reservedSMEM_allocation_phase
	.type		__nv_reservedSMEM_allocation_phase,@object
	.size		__nv_reservedSMEM_allocation_phase,(.L_0 - __nv_reservedSMEM_allocation_phase)
__nv_reservedSMEM_allocation_phase:
	.zero		1
.L_0:
	.zero		7
	.weak		__nv_reservedSMEM_devtool_atexit_pc
	.type		__nv_reservedSMEM_devtool_atexit_pc,@object
	.size		__nv_reservedSMEM_devtool_atexit_pc,(__nv_reservedSMEM_allocation_mask - __nv_reservedSMEM_devtool_atexit_pc)
__nv_reservedSMEM_devtool_atexit_pc:
	.zero		8
	.weak		__nv_reservedSMEM_allocation_mask
	.type		__nv_reservedSMEM_allocation_mask,@object
	.size		__nv_reservedSMEM_allocation_mask,(.L_2 - __nv_reservedSMEM_allocation_mask)
__nv_reservedSMEM_allocation_mask:
	.zero		4
.L_2:
	.zero		4
	.weak		__nv_reservedSMEM_tmem_allocation_pipeline_mbarrier
	.type		__nv_reservedSMEM_tmem_allocation_pipeline_mbarrier,@object
	.size		__nv_reservedSMEM_tmem_allocation_pipeline_mbarrier,(__nv_reservedSMEM_tmem_allocation_pipeline_mbarrier_parity - __nv_reservedSMEM_tmem_allocation_pipeline_mbarrier)
__nv_reservedSMEM_tmem_allocation_pipeline_mbarrier:
	.zero		8
	.weak		__nv_reservedSMEM_tmem_allocation_pipeline_mbarrier_parity
	.type		__nv_reservedSMEM_tmem_allocation_pipeline_mbarrier_parity,@object
	.size		__nv_reservedSMEM_tmem_allocation_pipeline_mbarrier_parity,(.L_4 - __nv_reservedSMEM_tmem_allocation_pipeline_mbarrier_parity)
__nv_reservedSMEM_tmem_allocation_pipeline_mbarrier_parity:
	.zero		4
.L_4:


//--------------------- .nv.constant0.kernel_cutlass_kernel_cudnngrouped_gemmgrouped_gemm_swiglugrouped_gemm_swiglu_quantBlockScaledContiguousGroupedGemmKernel_object_at__TiledMMA_ThrLayoutVMNK21111000_PermutationMNK____MMAAt_0 --------------------------
	.section	.nv.constant0.kernel_cutlass_kernel_cudnngrouped_gemmgrouped_gemm_swiglugrouped_gemm_swiglu_quantBlockScaledContiguousGroupedGemmKernel_object_at__TiledMMA_ThrLayoutVMNK21111000_PermutationMNK____MMAAt_0,"a",@progbits
	.sectionflags	@""
	.align	4
.nv.constant0.kernel_cutlass_kernel_cudnngrouped_gemmgrouped_gemm_swiglugrouped_gemm_swiglu_quantBlockScaledContiguousGroupedGemmKernel_object_at__TiledMMA_ThrLayoutVMNK21111000_PermutationMNK____MMAAt_0:
	.zero		1924


//--------------------- SYMBOLS --------------------------

	.type		.nv.reservedSmem.offset0,@object
	.size		.nv.reservedSmem.offset0,0x4
	.type		.nv.reservedSmem.cap,@object
	.size		.nv.reservedSmem.cap,0x4
